// auto-generated by cutlass_sweep.gemm — config: {"arch": "sm_100", "cluster_m": 2, "cluster_n": 2, "dtype": "fp16", "stages": 3, "tile_k": 32, "tile_m": 128, "tile_n": 256}
#include "cutlass/cutlass.h"
#include "cutlass/gemm/collective/collective_builder.hpp"
#include "cutlass/gemm/device/gemm_universal_adapter.h"
#include "cutlass/gemm/kernel/gemm_universal.hpp"
#include "cutlass/epilogue/collective/collective_builder.hpp"

using ElemA = cutlass::half_t;
using ElemB = cutlass::half_t;
using ElemCD = cutlass::half_t;
using Acc  = float;
using TileShape    = cute::Shape<cute::_128, cute::_256, cute::_32>;
using ClusterShape = cute::Shape<cute::_2, cute::_2, cute::_1>;

using CollectiveEpilogue = typename cutlass::epilogue::collective::CollectiveBuilder<
    cutlass::arch::Sm100, cutlass::arch::OpClassTensorOp,
    TileShape, ClusterShape,
    cutlass::epilogue::collective::EpilogueTileAuto,
    Acc, Acc,
    ElemCD, cutlass::layout::RowMajor, 128 / cutlass::sizeof_bits<ElemCD>::value,
    ElemCD, cutlass::layout::RowMajor, 128 / cutlass::sizeof_bits<ElemCD>::value,
    cutlass::epilogue::collective::EpilogueScheduleAuto
  >::CollectiveOp;

using CollectiveMainloop = typename cutlass::gemm::collective::CollectiveBuilder<
    cutlass::arch::Sm100, cutlass::arch::OpClassTensorOp,
    ElemA, cutlass::layout::RowMajor, 128 / cutlass::sizeof_bits<ElemA>::value,
    ElemB, cutlass::layout::ColumnMajor, 128 / cutlass::sizeof_bits<ElemB>::value,
    Acc,
    TileShape, ClusterShape,
    cutlass::gemm::collective::StageCount<3>,
    cutlass::gemm::collective::KernelScheduleAuto
  >::CollectiveOp;

using GemmKernel = cutlass::gemm::kernel::GemmUniversal<
    cute::Shape<int,int,int,int>,
    CollectiveMainloop,
    CollectiveEpilogue
>;
using Gemm = cutlass::gemm::device::GemmUniversalAdapter<GemmKernel>;

// Force the device kernel symbol into the cubin without needing a host main.
auto* _anchor = &cutlass::device_kernel<GemmKernel>;


// ===== COMPILED SASS (sm_100a) =====

	.target	sm_100a

	.elftype	@"ET_EXEC"


//--------------------- .note.nv.tkinfo           --------------------------
	.section	.note.nv.tkinfo,"",@"SHT_NOTE"
	.sectionflags	@"SHF_NOTE_NV_TKINFO"
	.tkinfo
        /*0018*/ 	.word	0x00000002
        /*0030*/ 	.string	""
        /*0030*/ 	.string	"ptxas"
        /*0030*/ 	.string	"Cuda compilation tools, release 13.0, V13.0.88"
        /*0030*/ 	.string	"Build cuda_13.0.r13.0/compiler.36424714_0"
        /*0030*/ 	.string	"-arch sm_100a -m 64 "



//--------------------- .note.nv.cuinfo           --------------------------
	.section	.note.nv.cuinfo,"",@"SHT_NOTE"
	.sectionflags	@"SHF_NOTE_NV_CUINFO"
        /*0018*/ 	.short	0x0002
        /*001a*/ 	.short	0x0064
        /*001c*/ 	.short	0x0082
	.zero		2


//--------------------- .nv.info                  --------------------------
	.section	.nv.info,"",@"SHT_CUDA_INFO"
	.align	4


	//----- nvinfo : EIATTR_REGCOUNT
	.align		4
        /*0000*/ 	.byte	0x04, 0x2f
        /*0002*/ 	.short	(.L_19 - .L_18)
	.align		4
.L_18:
        /*0004*/ 	.word	index@(_ZN7cutlass13device_kernelINS_4gemm6kernel13GemmUniversalIN4cute5tupleIJiiiiEEENS1_10collective13CollectiveMmaINS1_35MainloopSm100TmaUmmaWarpSpecializedILi3ELi2ELi4ENS5_IJNS4_1CILi2EEESB_NSA_ILi1EEEEEEEENS5_IJNSA_ILi128EEENSA_ILi256EEENSA_ILi32EEEEEENS_6half_tENS5_IJlSC_lEEESJ_SK_NS4_8TiledMMAINS4_8MMA_AtomIJNS4_26SM100_MMA_F16BF16_2x1SM_SSISJ_SJ_fLi128ELi256ELNS4_4UMMA5MajorE0ELSP_0ELNSO_7ScaleInE0ELSQ_0EEEEEENS4_6LayoutINS5_IJSC_SC_SC_EEENS5_IJNSA_ILi0EEESV_SV_EEEEENS5_IJNS4_10UnderscoreESY_SY_EEEEENS4_28SM100_TMA_2SM_LOAD_MULTICASTENS4_14ComposedLayoutINS4_7SwizzleILi2ELi4ELi3EEENS4_18smem_ptr_flag_bitsILi16EEENST_INS5_IJNSA_ILi8EEESH_EEENS5_IJSH_SC_EEEEEEEvNS4_8identityENS4_18SM100_TMA_2SM_LOADES1B_vS1C_EENS_8epilogue10collective18CollectiveEpilogueINS1F_23Sm100TmaWarpSpecializedILi4ELi2ELi32ELb1ELb0EEEJNS5_IJNSA_ILi64EEESG_SH_EEENS5_IJNST_IS1K_SC_EENST_INS5_IJSH_SB_EEENS5_IJSC_SF_EEEEEEEESJ_SK_SJ_SK_NS1F_6fusion15FusionCallbacksIS1J_NS1R_17LinearCombinationISJ_fSJ_fLNS_15FloatRoundStyleE2EEES1L_S1Q_JEEENS4_5SM1004TMEM4LOAD26SM100_TMEM_LOAD_32dp32b32xENS4_13SM90_TMA_LOADES1B_NS4_39AutoVectorizingCopyWithAssumedAlignmentILi128EEENS4_14SM90_TMA_STOREES1B_S23_S23_EEEvvEEEEvNT_6ParamsE)
        /*0008*/ 	.word	0x00000076


	//----- nvinfo : EIATTR_FRAME_SIZE
	.align		4
.L_19:
        /*000c*/ 	.byte	0x04, 0x11
        /*000e*/ 	.short	(.L_21 - .L_20)
	.align		4
.L_20:
        /*0010*/ 	.word	index@($__internal_2_$__cuda_sm10x_tcgen05_guardrail_trap_unallocated_columns_being_dealloced)
        /*0014*/ 	.word	0x00000000


	//----- nvinfo : EIATTR_FRAME_SIZE
	.align		4
.L_21:
        /*0018*/ 	.byte	0x04, 0x11
        /*001a*/ 	.short	(.L_23 - .L_22)
	.align		4
.L_22:
        /*001c*/ 	.word	index@($__internal_1_$__cuda_sm10x_tcgen05_guardrail_trap_phase_invalid_during_alloc)
        /*0020*/ 	.word	0x00000000


	//----- nvinfo : EIATTR_FRAME_SIZE
	.align		4
.L_23:
        /*0024*/ 	.byte	0x04, 0x11
        /*0026*/ 	.short	(.L_25 - .L_24)
	.align		4
.L_24:
        /*0028*/ 	.word	index@($__internal_0_$__cuda_sm10x_tcgen05_guardrail_trap_col_being_dealloced_not_returned_by_alloc)
        /*002c*/ 	.word	0x00000000


	//----- nvinfo : EIATTR_FRAME_SIZE
	.align		4
.L_25:
        /*0030*/ 	.byte	0x04, 0x11
        /*0032*/ 	.short	(.L_27 - .L_26)
	.align		4
.L_26:
        /*0034*/ 	.word	index@(_ZN7cutlass13device_kernelINS_4gemm6kernel13GemmUniversalIN4cute5tupleIJiiiiEEENS1_10collective13CollectiveMmaINS1_35MainloopSm100TmaUmmaWarpSpecializedILi3ELi2ELi4ENS5_IJNS4_1CILi2EEESB_NSA_ILi1EEEEEEEENS5_IJNSA_ILi128EEENSA_ILi256EEENSA_ILi32EEEEEENS_6half_tENS5_IJlSC_lEEESJ_SK_NS4_8TiledMMAINS4_8MMA_AtomIJNS4_26SM100_MMA_F16BF16_2x1SM_SSISJ_SJ_fLi128ELi256ELNS4_4UMMA5MajorE0ELSP_0ELNSO_7ScaleInE0ELSQ_0EEEEEENS4_6LayoutINS5_IJSC_SC_SC_EEENS5_IJNSA_ILi0EEESV_SV_EEEEENS5_IJNS4_10UnderscoreESY_SY_EEEEENS4_28SM100_TMA_2SM_LOAD_MULTICASTENS4_14ComposedLayoutINS4_7SwizzleILi2ELi4ELi3EEENS4_18smem_ptr_flag_bitsILi16EEENST_INS5_IJNSA_ILi8EEESH_EEENS5_IJSH_SC_EEEEEEEvNS4_8identityENS4_18SM100_TMA_2SM_LOADES1B_vS1C_EENS_8epilogue10collective18CollectiveEpilogueINS1F_23Sm100TmaWarpSpecializedILi4ELi2ELi32ELb1ELb0EEEJNS5_IJNSA_ILi64EEESG_SH_EEENS5_IJNST_IS1K_SC_EENST_INS5_IJSH_SB_EEENS5_IJSC_SF_EEEEEEEESJ_SK_SJ_SK_NS1F_6fusion15FusionCallbacksIS1J_NS1R_17LinearCombinationISJ_fSJ_fLNS_15FloatRoundStyleE2EEES1L_S1Q_JEEENS4_5SM1004TMEM4LOAD26SM100_TMEM_LOAD_32dp32b32xENS4_13SM90_TMA_LOADES1B_NS4_39AutoVectorizingCopyWithAssumedAlignmentILi128EEENS4_14SM90_TMA_STOREES1B_S23_S23_EEEvvEEEEvNT_6ParamsE)
        /*0038*/ 	.word	0x00000000


	//----- nvinfo : EIATTR_MIN_STACK_SIZE
	.align		4
.L_27:
        /*003c*/ 	.byte	0x04, 0x12
        /*003e*/ 	.short	(.L_29 - .L_28)
	.align		4
.L_28:
        /*0040*/ 	.word	index@(_ZN7cutlass13device_kernelINS_4gemm6kernel13GemmUniversalIN4cute5tupleIJiiiiEEENS1_10collective13CollectiveMmaINS1_35MainloopSm100TmaUmmaWarpSpecializedILi3ELi2ELi4ENS5_IJNS4_1CILi2EEESB_NSA_ILi1EEEEEEEENS5_IJNSA_ILi128EEENSA_ILi256EEENSA_ILi32EEEEEENS_6half_tENS5_IJlSC_lEEESJ_SK_NS4_8TiledMMAINS4_8MMA_AtomIJNS4_26SM100_MMA_F16BF16_2x1SM_SSISJ_SJ_fLi128ELi256ELNS4_4UMMA5MajorE0ELSP_0ELNSO_7ScaleInE0ELSQ_0EEEEEENS4_6LayoutINS5_IJSC_SC_SC_EEENS5_IJNSA_ILi0EEESV_SV_EEEEENS5_IJNS4_10UnderscoreESY_SY_EEEEENS4_28SM100_TMA_2SM_LOAD_MULTICASTENS4_14ComposedLayoutINS4_7SwizzleILi2ELi4ELi3EEENS4_18smem_ptr_flag_bitsILi16EEENST_INS5_IJNSA_ILi8EEESH_EEENS5_IJSH_SC_EEEEEEEvNS4_8identityENS4_18SM100_TMA_2SM_LOADES1B_vS1C_EENS_8epilogue10collective18CollectiveEpilogueINS1F_23Sm100TmaWarpSpecializedILi4ELi2ELi32ELb1ELb0EEEJNS5_IJNSA_ILi64EEESG_SH_EEENS5_IJNST_IS1K_SC_EENST_INS5_IJSH_SB_EEENS5_IJSC_SF_EEEEEEEESJ_SK_SJ_SK_NS1F_6fusion15FusionCallbacksIS1J_NS1R_17LinearCombinationISJ_fSJ_fLNS_15FloatRoundStyleE2EEES1L_S1Q_JEEENS4_5SM1004TMEM4LOAD26SM100_TMEM_LOAD_32dp32b32xENS4_13SM90_TMA_LOADES1B_NS4_39AutoVectorizingCopyWithAssumedAlignmentILi128EEENS4_14SM90_TMA_STOREES1B_S23_S23_EEEvvEEEEvNT_6ParamsE)
        /*0044*/ 	.word	0x00000000
.L_29:


//--------------------- .nv.compat                --------------------------
	.section	.nv.compat,"",@"SHT_CUDA_COMPAT_INFO"
	.align	4
        /*0000*/ 	.byte	0x02, 0x09, 0x01, 0x00, 0x02, 0x02, 0x02, 0x00, 0x02, 0x05, 0x05, 0x00, 0x03, 0x07, 0x01, 0x01
        /*0010*/ 	.byte	0x02, 0x03, 0x01, 0x00, 0x02, 0x06, 0x01, 0x00, 0x04, 0x0b, 0x08, 0x00, 0x09, 0x00, 0x00, 0x00
        /*0020*/ 	.byte	0x00, 0x00, 0x00, 0x00


//--------------------- .nv.info._ZN7cutlass13device_kernelINS_4gemm6kernel13GemmUniversalIN4cute5tupleIJiiiiEEENS1_10collective13CollectiveMmaINS1_35MainloopSm100TmaUmmaWarpSpecializedILi3ELi2ELi4ENS5_IJNS4_1CILi2EEESB_NSA_ILi1EEEEEEEENS5_IJNSA_ILi128EEENSA_ILi256EEENSA_ILi32EEEEEENS_6half_tENS5_IJlSC_lEEESJ_SK_NS4_8TiledMMAINS4_8MMA_AtomIJNS4_26SM100_MMA_F16BF16_2x1SM_SSISJ_SJ_fLi128ELi256ELNS4_4UMMA5MajorE0ELSP_0ELNSO_7ScaleInE0ELSQ_0EEEEEENS4_6LayoutINS5_IJSC_SC_SC_EEENS5_IJNSA_ILi0EEESV_SV_EEEEENS5_IJNS4_10UnderscoreESY_SY_EEEEENS4_28SM100_TMA_2SM_LOAD_MULTICASTENS4_14ComposedLayoutINS4_7SwizzleILi2ELi4ELi3EEENS4_18smem_ptr_flag_bitsILi16EEENST_INS5_IJNSA_ILi8EEESH_EEENS5_IJSH_SC_EEEEEEEvNS4_8identityENS4_18SM100_TMA_2SM_LOADES1B_vS1C_EENS_8epilogue10collective18CollectiveEpilogueINS1F_23Sm100TmaWarpSpecializedILi4ELi2ELi32ELb1ELb0EEEJNS5_IJNSA_ILi64EEESG_SH_EEENS5_IJNST_IS1K_SC_EENST_INS5_IJSH_SB_EEENS5_IJSC_SF_EEEEEEEESJ_SK_SJ_SK_NS1F_6fusion15FusionCallbacksIS1J_NS1R_17LinearCombinationISJ_fSJ_fLNS_15FloatRoundStyleE2EEES1L_S1Q_JEEENS4_5SM1004TMEM4LOAD26SM100_TMEM_LOAD_32dp32b32xENS4_13SM90_TMA_LOADES1B_NS4_39AutoVectorizingCopyWithAssumedAlignmentILi128EEENS4_14SM90_TMA_STOREES1B_S23_S23_EEEvvEEEEvNT_6ParamsE --------------------------
	.section	.nv.info._ZN7cutlass13device_kernelINS_4gemm6kernel13GemmUniversalIN4cute5tupleIJiiiiEEENS1_10collective13CollectiveMmaINS1_35MainloopSm100TmaUmmaWarpSpecializedILi3ELi2ELi4ENS5_IJNS4_1CILi2EEESB_NSA_ILi1EEEEEEEENS5_IJNSA_ILi128EEENSA_ILi256EEENSA_ILi32EEEEEENS_6half_tENS5_IJlSC_lEEESJ_SK_NS4_8TiledMMAINS4_8MMA_AtomIJNS4_26SM100_MMA_F16BF16_2x1SM_SSISJ_SJ_fLi128ELi256ELNS4_4UMMA5MajorE0ELSP_0ELNSO_7ScaleInE0ELSQ_0EEEEEENS4_6LayoutINS5_IJSC_SC_SC_EEENS5_IJNSA_ILi0EEESV_SV_EEEEENS5_IJNS4_10UnderscoreESY_SY_EEEEENS4_28SM100_TMA_2SM_LOAD_MULTICASTENS4_14ComposedLayoutINS4_7SwizzleILi2ELi4ELi3EEENS4_18smem_ptr_flag_bitsILi16EEENST_INS5_IJNSA_ILi8EEESH_EEENS5_IJSH_SC_EEEEEEEvNS4_8identityENS4_18SM100_TMA_2SM_LOADES1B_vS1C_EENS_8epilogue10collective18CollectiveEpilogueINS1F_23Sm100TmaWarpSpecializedILi4ELi2ELi32ELb1ELb0EEEJNS5_IJNSA_ILi64EEESG_SH_EEENS5_IJNST_IS1K_SC_EENST_INS5_IJSH_SB_EEENS5_IJSC_SF_EEEEEEEESJ_SK_SJ_SK_NS1F_6fusion15FusionCallbacksIS1J_NS1R_17LinearCombinationISJ_fSJ_fLNS_15FloatRoundStyleE2EEES1L_S1Q_JEEENS4_5SM1004TMEM4LOAD26SM100_TMEM_LOAD_32dp32b32xENS4_13SM90_TMA_LOADES1B_NS4_39AutoVectorizingCopyWithAssumedAlignmentILi128EEENS4_14SM90_TMA_STOREES1B_S23_S23_EEEvvEEEEvNT_6ParamsE,"",@"SHT_CUDA_INFO"
	.sectionflags	@""
	.align	4


	//----- nvinfo : EIATTR_CUDA_API_VERSION
	.align		4
        /*0000*/ 	.byte	0x04, 0x37
        /*0002*/ 	.short	(.L_31 - .L_30)
.L_30:
        /*0004*/ 	.word	0x00000082


	//----- nvinfo : EIATTR_KPARAM_INFO
	.align		4
.L_31:
        /*0008*/ 	.byte	0x04, 0x17
        /*000a*/ 	.short	(.L_33 - .L_32)
.L_32:
        /*000c*/ 	.word	0x00000000
        /*0010*/ 	.short	0x0000
        /*0012*/ 	.short	0x0000
        /*0014*/ 	.byte	0x00, 0xf0, 0x01, 0x20


	//----- nvinfo : EIATTR_AT_ENTRY_FRAGMENTS
	.align		4
.L_33:
        /*0018*/ 	.byte	0x04, 0x4f
        /*001a*/ 	.short	(.L_35 - .L_34)


	//   ....[0]....
.L_34:
        /*001c*/ 	.word	0x00000007


	//----- nvinfo : EIATTR_RESERVED_SMEM_USED
	.align		4
.L_35:
        /*0020*/ 	.byte	0x01, 0x41
	.zero		2


	//----- nvinfo : EIATTR_SPARSE_MMA_MASK
	.align		4
        /*0024*/ 	.byte	0x03, 0x50
        /*0026*/ 	.short	0x0000


	//----- nvinfo : EIATTR_TCGEN05_2CTA_USED
	.align		4
        /*0028*/ 	.byte	0x01, 0x52
	.zero		2


	//----- nvinfo : EIATTR_MAXREG_COUNT
	.align		4
        /*002c*/ 	.byte	0x03, 0x1b
        /*002e*/ 	.short	0x00ff


	//----- nvinfo : EIATTR_NUM_BARRIERS
	.align		4
        /*0030*/ 	.byte	0x02, 0x4c
        /*0032*/ 	.byte	0x07
	.zero		1


	//----- nvinfo : EIATTR_EXTERNS
	.align		4
        /*0034*/ 	.byte	0x04, 0x0f
        /*0036*/ 	.short	(.L_37 - .L_36)


	//   ....[0]....
	.align		4
.L_36:
        /*0038*/ 	.word	index@(__assertfail)


	//----- nvinfo : EIATTR_MERCURY_ISA_VERSION
	.align		4
.L_37:
        /*003c*/ 	.byte	0x03, 0x5f
        /*003e*/ 	.short	0x0101


	//----- nvinfo : EIATTR_INT_WARP_WIDE_INSTR_OFFSETS
	.align		4
        /*0040*/ 	.byte	0x04, 0x31
        /*0042*/ 	.short	(.L_39 - .L_38)


	//   ....[0]....
.L_38:
        /*0044*/ 	.word	0x00000dc0


	//   ....[1]....
        /*0048*/ 	.word	0x00000e70


	//   ....[2]....
        /*004c*/ 	.word	0x00004220


	//   ....[3]....
        /*0050*/ 	.word	0x00004240


	//   ....[4]....
        /*0054*/ 	.word	0x00004270


	//   ....[5]....
        /*0058*/ 	.word	0x00004df0


	//   ....[6]....
        /*005c*/ 	.word	0x00004e90


	//   ....[7]....
        /*0060*/ 	.word	0x00004f40


	//   ....[8]....
        /*0064*/ 	.word	0x00004fb0


	//   ....[9]....
        /*0068*/ 	.word	0x00005070


	//   ....[10]....
        /*006c*/ 	.word	0x00005110


	//   ....[11]....
        /*0070*/ 	.word	0x00005180


	//   ....[12]....
        /*0074*/ 	.word	0x00005240


	//   ....[13]....
        /*0078*/ 	.word	0x000052e0


	//   ....[14]....
        /*007c*/ 	.word	0x00005380


	//   ....[15]....
        /*0080*/ 	.word	0x00005470


	//   ....[16]....
        /*0084*/ 	.word	0x00005550


	//----- nvinfo : EIATTR_COOP_GROUP_MASK_REGIDS
	.align		4
.L_39:
        /*0088*/ 	.byte	0x04, 0x29
        /*008a*/ 	.short	(.L_41 - .L_40)


	//   ....[0]....
.L_40:
        /*008c*/ 	.word	0xffffffff


	//   ....[1]....
        /*0090*/ 	.word	0xffffffff


	//   ....[2]....
        /*0094*/ 	.word	0xffffffff


	//   ....[3]....
        /*0098*/ 	.word	0xffffffff


	//   ....[4]....
        /*009c*/ 	.word	0xffffffff


	//   ....[5]....
        /*00a0*/ 	.word	0xffffffff


	//   ....[6]....
        /*00a4*/ 	.word	0xffffffff


	//   ....[7]....
        /*00a8*/ 	.word	0xffffffff


	//   ....[8]....
        /*00ac*/ 	.word	0xffffffff


	//   ....[9]....
        /*00b0*/ 	.word	0xffffffff


	//   ....[10]....
        /*00b4*/ 	.word	0xffffffff


	//   ....[11]....
        /*00b8*/ 	.word	0xffffffff


	//   ....[12]....
        /*00bc*/ 	.word	0xffffffff


	//   ....[13]....
        /*00c0*/ 	.word	0xffffffff


	//----- nvinfo : EIATTR_COOP_GROUP_INSTR_OFFSETS
	.align		4
.L_41:
        /*00c4*/ 	.byte	0x04, 0x28
        /*00c6*/ 	.short	(.L_43 - .L_42)


	//   ....[0]....
.L_42:
        /*00c8*/ 	.word	0x000000b0


	//   ....[1]....
        /*00cc*/ 	.word	0x00000520


	//   ....[2]....
        /*00d0*/ 	.word	0x000006d0


	//   ....[3]....
        /*00d4*/ 	.word	0x00000870


	//   ....[4]....
        /*00d8*/ 	.word	0x00000970


	//   ....[5]....
        /*00dc*/ 	.word	0x00000ae0


	//   ....[6]....
        /*00e0*/ 	.word	0x00000c80


	//   ....[7]....
        /*00e4*/ 	.word	0x00000ee0


	//   ....[8]....
        /*00e8*/ 	.word	0x00002280


	//   ....[9]....
        /*00ec*/ 	.word	0x000030e0


	//   ....[10]....
        /*00f0*/ 	.word	0x000035b0


	//   ....[11]....
        /*00f4*/ 	.word	0x000035e0


	//   ....[12]....
        /*00f8*/ 	.word	0x00004120


	//   ....[13]....
        /*00fc*/ 	.word	0x00004330


	//----- nvinfo : EIATTR_VRC_CTA_INIT_COUNT
	.align		4
.L_43:
        /*0100*/ 	.byte	0x02, 0x4a
        /*0102*/ 	.byte	0x80
	.zero		1


	//----- nvinfo : EIATTR_SYSCALL_OFFSETS
	.align		4
        /*0104*/ 	.byte	0x04, 0x46
        /*0106*/ 	.short	(.L_45 - .L_44)


	//   ....[0]....
.L_44:
        /*0108*/ 	.word	0x00006110


	//   ....[1]....
        /*010c*/ 	.word	0x00006200


	//   ....[2]....
        /*0110*/ 	.word	0x000069a0


	//   ....[3]....
        /*0114*/ 	.word	0x00007670


	//   ....[4]....
        /*0118*/ 	.word	0x00008320


	//   ....[5]....
        /*011c*/ 	.word	0x00008fc0


	//----- nvinfo : EIATTR_MBARRIER_INSTR_OFFSETS
	.align		4
.L_45:
        /*0120*/ 	.byte	0x04, 0x39
        /*0122*/ 	.short	(.L_47 - .L_46)


	//   ....[0]....
.L_46:
        /*0124*/ 	.word	0x00000660
        /*0128*/ 	.word	0x000000ff
        /*012c*/ 	.word	0x00000000
        /*0130*/ 	.short	0x0100
        /*0132*/ 	.byte	0x04
	.zero		1


	//   ....[1]....
        /*0134*/ 	.word	0x00000670
        /*0138*/ 	.word	0x000000ff
        /*013c*/ 	.word	0x00000018
        /*0140*/ 	.short	0x0100
        /*0142*/ 	.byte	0x04
	.zero		1


	//   ....[2]....
        /*0144*/ 	.word	0x00000680
        /*0148*/ 	.word	0x000000ff
        /*014c*/ 	.word	0x00000008
        /*0150*/ 	.short	0x0100
        /*0152*/ 	.byte	0x04
	.zero		1


	//   ....[3]....
        /*0154*/ 	.word	0x00000690
        /*0158*/ 	.word	0x000000ff
        /*015c*/ 	.word	0x00000020
        /*0160*/ 	.short	0x0100
        /*0162*/ 	.byte	0x04
	.zero		1


	//   ....[4]....
        /*0164*/ 	.word	0x000006a0
        /*0168*/ 	.word	0x000000ff
        /*016c*/ 	.word	0x00000010
        /*0170*/ 	.short	0x0100
        /*0172*/ 	.byte	0x04
	.zero		1


	//   ....[5]....
        /*0174*/ 	.word	0x000006b0
        /*0178*/ 	.word	0x000000ff
        /*017c*/ 	.word	0x00000028
        /*0180*/ 	.short	0x0100
        /*0182*/ 	.byte	0x04
	.zero		1


	//   ....[6]....
        /*0184*/ 	.word	0x000007e0
        /*0188*/ 	.word	0x000000ff
        /*018c*/ 	.word	0x00000030
        /*0190*/ 	.short	0x0100
        /*0192*/ 	.byte	0x04
	.zero		1


	//   ....[7]....
        /*0194*/ 	.word	0x000007f0
        /*0198*/ 	.word	0x000000ff
        /*019c*/ 	.word	0x00000050
        /*01a0*/ 	.short	0x0100
        /*01a2*/ 	.byte	0x04
	.zero		1


	//   ....[8]....
        /*01a4*/ 	.word	0x00000800
        /*01a8*/ 	.word	0x000000ff
        /*01ac*/ 	.word	0x00000038
        /*01b0*/ 	.short	0x0100
        /*01b2*/ 	.byte	0x04
	.zero		1


	//   ....[9]....
        /*01b4*/ 	.word	0x00000810
        /*01b8*/ 	.word	0x000000ff
        /*01bc*/ 	.word	0x00000058
        /*01c0*/ 	.short	0x0100
        /*01c2*/ 	.byte	0x04
	.zero		1


	//   ....[10]....
        /*01c4*/ 	.word	0x00000820
        /*01c8*/ 	.word	0x000000ff
        /*01cc*/ 	.word	0x00000040
        /*01d0*/ 	.short	0x0100
        /*01d2*/ 	.byte	0x04
	.zero		1


	//   ....[11]....
        /*01d4*/ 	.word	0x00000830
        /*01d8*/ 	.word	0x000000ff
        /*01dc*/ 	.word	0x00000060
        /*01e0*/ 	.short	0x0100
        /*01e2*/ 	.byte	0x04
	.zero		1


	//   ....[12]....
        /*01e4*/ 	.word	0x00000840
        /*01e8*/ 	.word	0x000000ff
        /*01ec*/ 	.word	0x00000048
        /*01f0*/ 	.short	0x0100
        /*01f2*/ 	.byte	0x04
	.zero		1


	//   ....[13]....
        /*01f4*/ 	.word	0x00000850
        /*01f8*/ 	.word	0x000000ff
        /*01fc*/ 	.word	0x00000068
        /*0200*/ 	.short	0x0100
        /*0202*/ 	.byte	0x04
	.zero		1


	//   ....[14]....
        /*0204*/ 	.word	0x00000940
        /*0208*/ 	.word	0x000000ff
        /*020c*/ 	.word	0x00000070
        /*0210*/ 	.short	0x0100
        /*0212*/ 	.byte	0x06
	.zero		1


	//   ....[15]....
        /*0214*/ 	.word	0x00000950
        /*0218*/ 	.word	0x000000ff
        /*021c*/ 	.word	0x00000078
        /*0220*/ 	.short	0x0100
        /*0222*/ 	.byte	0x06
	.zero		1


	//   ....[16]....
        /*0224*/ 	.word	0x00000a90
        /*0228*/ 	.word	0x000000ff
        /*022c*/ 	.word	0x00000080
        /*0230*/ 	.short	0x0100
        /*0232*/ 	.byte	0x06
	.zero		1


	//   ....[17]....
        /*0234*/ 	.word	0x00000aa0
        /*0238*/ 	.word	0x000000ff
        /*023c*/ 	.word	0x00000090
        /*0240*/ 	.short	0x0100
        /*0242*/ 	.byte	0x06
	.zero		1


	//   ....[18]....
        /*0244*/ 	.word	0x00000ab0
        /*0248*/ 	.word	0x000000ff
        /*024c*/ 	.word	0x00000088
        /*0250*/ 	.short	0x0100
        /*0252*/ 	.byte	0x06
	.zero		1


	//   ....[19]....
        /*0254*/ 	.word	0x00000ac0
        /*0258*/ 	.word	0x000000ff
        /*025c*/ 	.word	0x00000098
        /*0260*/ 	.short	0x0100
        /*0262*/ 	.byte	0x06
	.zero		1


	//   ....[20]....
        /*0264*/ 	.word	0x00000bf0
        /*0268*/ 	.word	0x000000ff
        /*026c*/ 	.word	0x000000a0
        /*0270*/ 	.short	0x0100
        /*0272*/ 	.byte	0x04
	.zero		1


	//   ....[21]....
        /*0274*/ 	.word	0x00000c00
        /*0278*/ 	.word	0x000000ff
        /*027c*/ 	.word	0x000000c0
        /*0280*/ 	.short	0x0100
        /*0282*/ 	.byte	0x04
	.zero		1


	//   ....[22]....
        /*0284*/ 	.word	0x00000c10
        /*0288*/ 	.word	0x000000ff
        /*028c*/ 	.word	0x000000a8
        /*0290*/ 	.short	0x0100
        /*0292*/ 	.byte	0x04
	.zero		1


	//   ....[23]....
        /*0294*/ 	.word	0x00000c20
        /*0298*/ 	.word	0x000000ff
        /*029c*/ 	.word	0x000000c8
        /*02a0*/ 	.short	0x0100
        /*02a2*/ 	.byte	0x04
	.zero		1


	//   ....[24]....
        /*02a4*/ 	.word	0x00000c30
        /*02a8*/ 	.word	0x000000ff
        /*02ac*/ 	.word	0x000000b0
        /*02b0*/ 	.short	0x0100
        /*02b2*/ 	.byte	0x04
	.zero		1


	//   ....[25]....
        /*02b4*/ 	.word	0x00000c40
        /*02b8*/ 	.word	0x000000ff
        /*02bc*/ 	.word	0x000000d0
        /*02c0*/ 	.short	0x0100
        /*02c2*/ 	.byte	0x04
	.zero		1


	//   ....[26]....
        /*02c4*/ 	.word	0x00000c50
        /*02c8*/ 	.word	0x000000ff
        /*02cc*/ 	.word	0x000000b8
        /*02d0*/ 	.short	0x0100
        /*02d2*/ 	.byte	0x04
	.zero		1


	//   ....[27]....
        /*02d4*/ 	.word	0x00000c60
        /*02d8*/ 	.word	0x000000ff
        /*02dc*/ 	.word	0x000000d8
        /*02e0*/ 	.short	0x0100
        /*02e2*/ 	.byte	0x04
	.zero		1


	//   ....[28]....
        /*02e4*/ 	.word	0x00000d60
        /*02e8*/ 	.word	0x000000ff
        /*02ec*/ 	.word	0x000000e0
        /*02f0*/ 	.short	0x0100
        /*02f2*/ 	.byte	0x04
	.zero		1


	//   ....[29]....
        /*02f4*/ 	.word	0x00000d70
        /*02f8*/ 	.word	0x000000ff
        /*02fc*/ 	.word	0x000000f0
        /*0300*/ 	.short	0x0100
        /*0302*/ 	.byte	0x04
	.zero		1


	//   ....[30]....
        /*0304*/ 	.word	0x00000d80
        /*0308*/ 	.word	0x000000ff
        /*030c*/ 	.word	0x000000e8
        /*0310*/ 	.short	0x0100
        /*0312*/ 	.byte	0x04
	.zero		1


	//   ....[31]....
        /*0314*/ 	.word	0x00000d90
        /*0318*/ 	.word	0x000000ff
        /*031c*/ 	.word	0x000000f8
        /*0320*/ 	.short	0x0100
        /*0322*/ 	.byte	0x04
	.zero		1


	//   ....[32]....
        /*0324*/ 	.word	0x00000e90
        /*0328*/ 	.word	0x000000ff
        /*032c*/ 	.word	0x00000100
        /*0330*/ 	.short	0x0100
        /*0332*/ 	.byte	0x06
	.zero		1


	//   ....[33]....
        /*0334*/ 	.word	0x00001ac0
        /*0338*/ 	.word	0x00000000
        /*033c*/ 	.word	0x000000f0
        /*0340*/ 	.short	0x010a
        /*0342*/ 	.byte	0xff
	.zero		1


	//   ....[34]....
        /*0344*/ 	.word	0x00001ae0
        /*0348*/ 	.word	0x00000000
        /*034c*/ 	.word	0x000000e0
        /*0350*/ 	.short	0x0101
        /*0352*/ 	.byte	0xff
	.zero		1


	//   ....[35]....
        /*0354*/ 	.word	0x00001b90
        /*0358*/ 	.word	0x000000ff
        /*035c*/ 	.word	0x00000018
        /*0360*/ 	.short	0x010a
        /*0362*/ 	.byte	0x04
	.zero		1


	//   ....[36]....
        /*0364*/ 	.word	0x00001c60
        /*0368*/ 	.word	0x000000ff
        /*036c*/ 	.word	0x00000018
        /*0370*/ 	.short	0x010a
        /*0372*/ 	.byte	0x21
	.zero		1


	//   ....[37]....
        /*0374*/ 	.word	0x00001e10
        /*0378*/ 	.word	0x000000ff
        /*037c*/ 	.word	0x00000018
        /*0380*/ 	.short	0x010a
        /*0382*/ 	.byte	0x05
	.zero		1


	//   ....[38]....
        /*0384*/ 	.word	0x00001f30
        /*0388*/ 	.word	0x000000ff
        /*038c*/ 	.word	0x00000078
        /*0390*/ 	.short	0x0101
        /*0392*/ 	.byte	0x0d
	.zero		1


	//   ....[39]....
        /*0394*/ 	.word	0x00001f50
        /*0398*/ 	.word	0x000000ff
        /*039c*/ 	.word	0x00000018
        /*03a0*/ 	.short	0x010a
        /*03a2*/ 	.byte	0x04
	.zero		1


	//   ....[40]....
        /*03a4*/ 	.word	0x00001fd0
        /*03a8*/ 	.word	0x000000ff
        /*03ac*/ 	.word	0x00000018
        /*03b0*/ 	.short	0x010a
        /*03b2*/ 	.byte	0x11
	.zero		1


	//   ....[41]....
        /*03b4*/ 	.word	0x00002170
        /*03b8*/ 	.word	0x000000ff
        /*03bc*/ 	.word	0x00000018
        /*03c0*/ 	.short	0x010a
        /*03c2*/ 	.byte	0x05
	.zero		1


	//   ....[42]....
        /*03c4*/ 	.word	0x000022b0
        /*03c8*/ 	.word	0x00000003
        /*03cc*/ 	.word	0x00000080
        /*03d0*/ 	.short	0x010a
        /*03d2*/ 	.byte	0xff
	.zero		1


	//   ....[43]....
        /*03d4*/ 	.word	0x00002400
        /*03d8*/ 	.word	0x00000000
        /*03dc*/ 	.word	0x00000000
        /*03e0*/ 	.short	0x0101
        /*03e2*/ 	.byte	0xff
	.zero		1


	//   ....[44]....
        /*03e4*/ 	.word	0x000029c0
        /*03e8*/ 	.word	0x000000ff
        /*03ec*/ 	.word	0x00000000
        /*03f0*/ 	.short	0x010a
        /*03f2*/ 	.byte	0x04
	.zero		1


	//   ....[45]....
        /*03f4*/ 	.word	0x00002a50
        /*03f8*/ 	.word	0x000000ff
        /*03fc*/ 	.word	0x00000000
        /*0400*/ 	.short	0x010a
        /*0402*/ 	.byte	0x05
	.zero		1


	//   ....[46]....
        /*0404*/ 	.word	0x00002af0
        /*0408*/ 	.word	0x00000000
        /*040c*/ 	.word	0x00000000
        /*0410*/ 	.short	0x010a
        /*0412*/ 	.byte	0xff
	.zero		1


	//   ....[47]....
        /*0414*/ 	.word	0x00002c30
        /*0418*/ 	.word	0x00000000
        /*041c*/ 	.word	0x000000e0
        /*0420*/ 	.short	0x010a
        /*0422*/ 	.byte	0xff
	.zero		1


	//   ....[48]....
        /*0424*/ 	.word	0x00002ca0
        /*0428*/ 	.word	0x00000004
        /*042c*/ 	.word	0x00000000
        /*0430*/ 	.short	0x0101
        /*0432*/ 	.byte	0xff
	.zero		1


	//   ....[49]....
        /*0434*/ 	.word	0x00002cc0
        /*0438*/ 	.word	0x000000ff
        /*043c*/ 	.word	0x00000090
        /*0440*/ 	.short	0x010a
        /*0442*/ 	.byte	0x04
	.zero		1


	//   ....[50]....
        /*0444*/ 	.word	0x00002de0
        /*0448*/ 	.word	0x00000000
        /*044c*/ 	.word	0x00000080
        /*0450*/ 	.short	0x010a
        /*0452*/ 	.byte	0xff
	.zero		1


	//   ....[51]....
        /*0454*/ 	.word	0x00002ee0
        /*0458*/ 	.word	0x00000000
        /*045c*/ 	.word	0x00000000
        /*0460*/ 	.short	0x0101
        /*0462*/ 	.byte	0xff
	.zero		1


	//   ....[52]....
        /*0464*/ 	.word	0x00002f70
        /*0468*/ 	.word	0x000000ff
        /*046c*/ 	.word	0x00000090
        /*0470*/ 	.short	0x0106
        /*0472*/ 	.byte	0x04
	.zero		1


	//   ....[53]....
        /*0474*/ 	.word	0x00002f90
        /*0478*/ 	.word	0x000000ff
        /*047c*/ 	.word	0x00000090
        /*0480*/ 	.short	0x010a
        /*0482*/ 	.byte	0x04
	.zero		1


	//   ....[54]....
        /*0484*/ 	.word	0x00003020
        /*0488*/ 	.word	0x000000ff
        /*048c*/ 	.word	0x00000090
        /*0490*/ 	.short	0x0106
        /*0492*/ 	.byte	0x07
	.zero		1


	//   ....[55]....
        /*0494*/ 	.word	0x00003060
        /*0498*/ 	.word	0x00000000
        /*049c*/ 	.word	0x00000090
        /*04a0*/ 	.short	0x010a
        /*04a2*/ 	.byte	0xff
	.zero		1


	//   ....[56]....
        /*04a4*/ 	.word	0x000032b0
        /*04a8*/ 	.word	0x000000ff
        /*04ac*/ 	.word	0x00000008
        /*04b0*/ 	.short	0x010a
        /*04b2*/ 	.byte	0x05
	.zero		1


	//   ....[57]....
        /*04b4*/ 	.word	0x000032d0
        /*04b8*/ 	.word	0x000000ff
        /*04bc*/ 	.word	0x00000008
        /*04c0*/ 	.short	0x010a
        /*04c2*/ 	.byte	0x05
	.zero		1


	//   ....[58]....
        /*04c4*/ 	.word	0x00003460
        /*04c8*/ 	.word	0x000000ff
        /*04cc*/ 	.word	0x00000008
        /*04d0*/ 	.short	0x010a
        /*04d2*/ 	.byte	0x05
	.zero		1


	//   ....[59]....
        /*04d4*/ 	.word	0x00003480
        /*04d8*/ 	.word	0x000000ff
        /*04dc*/ 	.word	0x00000008
        /*04e0*/ 	.short	0x010a
        /*04e2*/ 	.byte	0x05
	.zero		1


	//   ....[60]....
        /*04e4*/ 	.word	0x00003540
        /*04e8*/ 	.word	0x000000ff
        /*04ec*/ 	.word	0x00000000
        /*04f0*/ 	.short	0x0101
        /*04f2*/ 	.byte	0x04
	.zero		1


	//   ....[61]....
        /*04f4*/ 	.word	0x00003840
        /*04f8*/ 	.word	0x00000000
        /*04fc*/ 	.word	0x00000080
        /*0500*/ 	.short	0x010a
        /*0502*/ 	.byte	0xff
	.zero		1


	//   ....[62]....
        /*0504*/ 	.word	0x00003900
        /*0508*/ 	.word	0x00000000
        /*050c*/ 	.word	0x00000000
        /*0510*/ 	.short	0x0101
        /*0512*/ 	.byte	0xff
	.zero		1


	//   ....[63]....
        /*0514*/ 	.word	0x000039c0
        /*0518*/ 	.word	0x000000ff
        /*051c*/ 	.word	0x00000000
        /*0520*/ 	.short	0x010a
        /*0522*/ 	.byte	0x04
	.zero		1


	//   ....[64]....
        /*0524*/ 	.word	0x000039d0
        /*0528*/ 	.word	0x000000ff
        /*052c*/ 	.word	0x000000c0
        /*0530*/ 	.short	0x010a
        /*0532*/ 	.byte	0x17
	.zero		1


	//   ....[65]....
        /*0534*/ 	.word	0x00003a80
        /*0538*/ 	.word	0x000000ff
        /*053c*/ 	.word	0x00000000
        /*0540*/ 	.short	0x010a
        /*0542*/ 	.byte	0x05
	.zero		1


	//   ....[66]....
        /*0544*/ 	.word	0x00003bc0
        /*0548*/ 	.word	0x000000ff
        /*054c*/ 	.word	0x00000000
        /*0550*/ 	.short	0x010a
        /*0552*/ 	.byte	0x04
	.zero		1


	//   ....[67]....
        /*0554*/ 	.word	0x00003e10
        /*0558*/ 	.word	0x000000ff
        /*055c*/ 	.word	0x00000000
        /*0560*/ 	.short	0x010a
        /*0562*/ 	.byte	0x04
	.zero		1


	//   ....[68]....
        /*0564*/ 	.word	0x00003ea0
        /*0568*/ 	.word	0x000000ff
        /*056c*/ 	.word	0x00000000
        /*0570*/ 	.short	0x010a
        /*0572*/ 	.byte	0x05
	.zero		1


	//   ....[69]....
        /*0574*/ 	.word	0x00003f30
        /*0578*/ 	.word	0x000000ff
        /*057c*/ 	.word	0x00000000
        /*0580*/ 	.short	0x010a
        /*0582*/ 	.byte	0x05
	.zero		1


	//   ....[70]....
        /*0584*/ 	.word	0x00003fd0
        /*0588*/ 	.word	0x00000000
        /*058c*/ 	.word	0x00000000
        /*0590*/ 	.short	0x010a
        /*0592*/ 	.byte	0xff
	.zero		1


	//   ....[71]....
        /*0594*/ 	.word	0x00004010
        /*0598*/ 	.word	0x00000000
        /*059c*/ 	.word	0x00000000
        /*05a0*/ 	.short	0x010a
        /*05a2*/ 	.byte	0xff
	.zero		1


	//   ....[72]....
        /*05a4*/ 	.word	0x00004080
        /*05a8*/ 	.word	0x000000ff
        /*05ac*/ 	.word	0x00000000
        /*05b0*/ 	.short	0x0101
        /*05b2*/ 	.byte	0x04
	.zero		1


	//   ....[73]....
        /*05b4*/ 	.word	0x000040c0
        /*05b8*/ 	.word	0x000000ff
        /*05bc*/ 	.word	0x00000100
        /*05c0*/ 	.short	0x010a
        /*05c2*/ 	.byte	0x11
	.zero		1


	//   ....[74]....
        /*05c4*/ 	.word	0x00004110
        /*05c8*/ 	.word	0x000000ff
        /*05cc*/ 	.word	0x00000000
        /*05d0*/ 	.short	0x0101
        /*05d2*/ 	.byte	0x04
	.zero		1


	//   ....[75]....
        /*05d4*/ 	.word	0x000045f0
        /*05d8*/ 	.word	0x0000000c
        /*05dc*/ 	.word	0x00000080
        /*05e0*/ 	.short	0x010a
        /*05e2*/ 	.byte	0xff
	.zero		1


	//   ....[76]....
        /*05e4*/ 	.word	0x00004760
        /*05e8*/ 	.word	0x00000000
        /*05ec*/ 	.word	0x00000000
        /*05f0*/ 	.short	0x0101
        /*05f2*/ 	.byte	0xff
	.zero		1


	//   ....[77]....
        /*05f4*/ 	.word	0x00004bf0
        /*05f8*/ 	.word	0x000000ff
        /*05fc*/ 	.word	0x00000078
        /*0600*/ 	.short	0x010a
        /*0602*/ 	.byte	0x15
	.zero		1


	//   ....[78]....
        /*0604*/ 	.word	0x00004d70
        /*0608*/ 	.word	0x000000ff
        /*060c*/ 	.word	0x00000050
        /*0610*/ 	.short	0x010a
        /*0612*/ 	.byte	0x15
	.zero		1


	//   ....[79]....
        /*0614*/ 	.word	0x00004f60
        /*0618*/ 	.word	0x000000ff
        /*061c*/ 	.word	0x00000030
        /*0620*/ 	.short	0x010b
        /*0622*/ 	.byte	0x15
	.zero		1


	//   ....[80]....
        /*0624*/ 	.word	0x00004f70
        /*0628*/ 	.word	0x000000ff
        /*062c*/ 	.word	0x00000000
        /*0630*/ 	.short	0x0101
        /*0632*/ 	.byte	0x2e
	.zero		1


	//   ....[81]....
        /*0634*/ 	.word	0x00004f80
        /*0638*/ 	.word	0x000000ff
        /*063c*/ 	.word	0x00000058
        /*0640*/ 	.short	0x010a
        /*0642*/ 	.byte	0x15
	.zero		1


	//   ....[82]....
        /*0644*/ 	.word	0x00005130
        /*0648*/ 	.word	0x000000ff
        /*064c*/ 	.word	0x00000038
        /*0650*/ 	.short	0x010b
        /*0652*/ 	.byte	0x15
	.zero		1


	//   ....[83]....
        /*0654*/ 	.word	0x00005140
        /*0658*/ 	.word	0x000000ff
        /*065c*/ 	.word	0x00000000
        /*0660*/ 	.short	0x0101
        /*0662*/ 	.byte	0x27
	.zero		1


	//   ....[84]....
        /*0664*/ 	.word	0x00005150
        /*0668*/ 	.word	0x000000ff
        /*066c*/ 	.word	0x00000060
        /*0670*/ 	.short	0x010a
        /*0672*/ 	.byte	0x15
	.zero		1


	//   ....[85]....
        /*0674*/ 	.word	0x00005300
        /*0678*/ 	.word	0x000000ff
        /*067c*/ 	.word	0x00000040
        /*0680*/ 	.short	0x010b
        /*0682*/ 	.byte	0x15
	.zero		1


	//   ....[86]....
        /*0684*/ 	.word	0x00005310
        /*0688*/ 	.word	0x000000ff
        /*068c*/ 	.word	0x00000000
        /*0690*/ 	.short	0x0101
        /*0692*/ 	.byte	0x26
	.zero		1


	//   ....[87]....
        /*0694*/ 	.word	0x00005320
        /*0698*/ 	.word	0x000000ff
        /*069c*/ 	.word	0x00000068
        /*06a0*/ 	.short	0x010a
        /*06a2*/ 	.byte	0x15
	.zero		1


	//   ....[88]....
        /*06a4*/ 	.word	0x00005570
        /*06a8*/ 	.word	0x000000ff
        /*06ac*/ 	.word	0x00000048
        /*06b0*/ 	.short	0x010b
        /*06b2*/ 	.byte	0x15
	.zero		1


	//   ....[89]....
        /*06b4*/ 	.word	0x00005580
        /*06b8*/ 	.word	0x000000ff
        /*06bc*/ 	.word	0x00000000
        /*06c0*/ 	.short	0x0101
        /*06c2*/ 	.byte	0x25
	.zero		1


	//   ....[90]....
        /*06c4*/ 	.word	0x000055c0
        /*06c8*/ 	.word	0x000000ff
        /*06cc*/ 	.word	0x00000050
        /*06d0*/ 	.short	0x010a
        /*06d2*/ 	.byte	0x15
	.zero		1


	//   ....[91]....
        /*06d4*/ 	.word	0x000055e0
        /*06d8*/ 	.word	0x000000ff
        /*06dc*/ 	.word	0x00000058
        /*06e0*/ 	.short	0x010a
        /*06e2*/ 	.byte	0x15
	.zero		1


	//   ....[92]....
        /*06e4*/ 	.word	0x00005600
        /*06e8*/ 	.word	0x000000ff
        /*06ec*/ 	.word	0x00000060
        /*06f0*/ 	.short	0x010a
        /*06f2*/ 	.byte	0x15
	.zero		1


	//   ....[93]....
        /*06f4*/ 	.word	0x00005640
        /*06f8*/ 	.word	0x00000000
        /*06fc*/ 	.word	0x00000068
        /*0700*/ 	.short	0x010a
        /*0702*/ 	.byte	0xff
	.zero		1


	//   ....[94]....
        /*0704*/ 	.word	0x000059a0
        /*0708*/ 	.word	0x00000003
        /*070c*/ 	.word	0x00000080
        /*0710*/ 	.short	0x010a
        /*0712*/ 	.byte	0xff
	.zero		1


	//   ....[95]....
        /*0714*/ 	.word	0x00005b20
        /*0718*/ 	.word	0x00000000
        /*071c*/ 	.word	0x00000000
        /*0720*/ 	.short	0x0101
        /*0722*/ 	.byte	0xff
	.zero		1


	//   ....[96]....
        /*0724*/ 	.word	0x00006660
        /*0728*/ 	.word	0x000000ff
        /*072c*/ 	.word	0x00000030
        /*0730*/ 	.short	0x010a
        /*0732*/ 	.byte	0x2b
	.zero		1


	//   ....[97]....
        /*0734*/ 	.word	0x000066a0
        /*0738*/ 	.word	0x00000062
        /*073c*/ 	.word	0x000000a0
        /*0740*/ 	.short	0x010a
        /*0742*/ 	.byte	0xff
	.zero		1


	//   ....[98]....
        /*0744*/ 	.word	0x00006790
        /*0748*/ 	.word	0x000000ff
        /*074c*/ 	.word	0x00000030
        /*0750*/ 	.short	0x010a
        /*0752*/ 	.byte	0x2b
	.zero		1


	//   ....[99]....
        /*0754*/ 	.word	0x00006880
        /*0758*/ 	.word	0x00000062
        /*075c*/ 	.word	0x000000a0
        /*0760*/ 	.short	0x010a
        /*0762*/ 	.byte	0xff
	.zero		1


	//   ....[100]....
        /*0764*/ 	.word	0x000073a0
        /*0768*/ 	.word	0x00000000
        /*076c*/ 	.word	0x00000000
        /*0770*/ 	.short	0x0101
        /*0772*/ 	.byte	0xff
	.zero		1


	//   ....[101]....
        /*0774*/ 	.word	0x000073b0
        /*0778*/ 	.word	0x00000003
        /*077c*/ 	.word	0x00000030
        /*0780*/ 	.short	0x010a
        /*0782*/ 	.byte	0xff
	.zero		1


	//   ....[102]....
        /*0784*/ 	.word	0x00007490
        /*0788*/ 	.word	0x00000003
        /*078c*/ 	.word	0x00000030
        /*0790*/ 	.short	0x010a
        /*0792*/ 	.byte	0xff
	.zero		1


	//   ....[103]....
        /*0794*/ 	.word	0x00008050
        /*0798*/ 	.word	0x00000068
        /*079c*/ 	.word	0x00000000
        /*07a0*/ 	.short	0x0101
        /*07a2*/ 	.byte	0xff
	.zero		1


	//   ....[104]....
        /*07a4*/ 	.word	0x00008070
        /*07a8*/ 	.word	0x0000003e
        /*07ac*/ 	.word	0x00000030
        /*07b0*/ 	.short	0x010a
        /*07b2*/ 	.byte	0xff
	.zero		1


	//   ....[105]....
        /*07b4*/ 	.word	0x00008140
        /*07b8*/ 	.word	0x0000003e
        /*07bc*/ 	.word	0x00000030
        /*07c0*/ 	.short	0x010a
        /*07c2*/ 	.byte	0xff
	.zero		1


	//   ....[106]....
        /*07c4*/ 	.word	0x00008cf0
        /*07c8*/ 	.word	0x0000003e
        /*07cc*/ 	.word	0x00000000
        /*07d0*/ 	.short	0x0101
        /*07d2*/ 	.byte	0xff
	.zero		1


	//   ....[107]....
        /*07d4*/ 	.word	0x00008d10
        /*07d8*/ 	.word	0x0000003d
        /*07dc*/ 	.word	0x00000030
        /*07e0*/ 	.short	0x010a
        /*07e2*/ 	.byte	0xff
	.zero		1


	//   ....[108]....
        /*07e4*/ 	.word	0x00008de0
        /*07e8*/ 	.word	0x0000003d
        /*07ec*/ 	.word	0x00000030
        /*07f0*/ 	.short	0x010a
        /*07f2*/ 	.byte	0xff
	.zero		1


	//   ....[109]....
        /*07f4*/ 	.word	0x000090b0
        /*07f8*/ 	.word	0x00000062
        /*07fc*/ 	.word	0x00000000
        /*0800*/ 	.short	0x0101
        /*0802*/ 	.byte	0xff
	.zero		1


	//   ....[110]....
        /*0804*/ 	.word	0x000099e0
        /*0808*/ 	.word	0x00000002
        /*080c*/ 	.word	0x00000000
        /*0810*/ 	.short	0x0101
        /*0812*/ 	.byte	0xff
	.zero		1


	//   ....[111]....
        /*0814*/ 	.word	0x00009c90
        /*0818*/ 	.word	0x000000ff
        /*081c*/ 	.word	0x00000000
        /*0820*/ 	.short	0x0101
        /*0822*/ 	.byte	0x04
	.zero		1


	//   ....[112]....
        /*0824*/ 	.word	0x00009cb0
        /*0828*/ 	.word	0x00000000
        /*082c*/ 	.word	0x000000f0
        /*0830*/ 	.short	0x010a
        /*0832*/ 	.byte	0xff
	.zero		1


	//   ....[113]....
        /*0834*/ 	.word	0x00009d10
        /*0838*/ 	.word	0x00000000
        /*083c*/ 	.word	0x00000018
        /*0840*/ 	.short	0x010a
        /*0842*/ 	.byte	0xff
	.zero		1


	//   ....[114]....
        /*0844*/ 	.word	0x00009d70
        /*0848*/ 	.word	0x00000000
        /*084c*/ 	.word	0x00000018
        /*0850*/ 	.short	0x010a
        /*0852*/ 	.byte	0xff
	.zero		1


	//   ....[115]....
        /*0854*/ 	.word	0x00009dc0
        /*0858*/ 	.word	0x00000003
        /*085c*/ 	.word	0x00000080
        /*0860*/ 	.short	0x010a
        /*0862*/ 	.byte	0xff
	.zero		1


	//   ....[116]....
        /*0864*/ 	.word	0x00009e20
        /*0868*/ 	.word	0x00000000
        /*086c*/ 	.word	0x00000000
        /*0870*/ 	.short	0x010a
        /*0872*/ 	.byte	0xff
	.zero		1


	//   ....[117]....
        /*0874*/ 	.word	0x00009e80
        /*0878*/ 	.word	0x00000000
        /*087c*/ 	.word	0x00000000
        /*0880*/ 	.short	0x010a
        /*0882*/ 	.byte	0xff
	.zero		1


	//   ....[118]....
        /*0884*/ 	.word	0x00009ed0
        /*0888*/ 	.word	0x00000000
        /*088c*/ 	.word	0x000000e0
        /*0890*/ 	.short	0x010a
        /*0892*/ 	.byte	0xff
	.zero		1


	//   ....[119]....
        /*0894*/ 	.word	0x00009f30
        /*0898*/ 	.word	0x00000000
        /*089c*/ 	.word	0x00000090
        /*08a0*/ 	.short	0x010a
        /*08a2*/ 	.byte	0xff
	.zero		1


	//   ....[120]....
        /*08a4*/ 	.word	0x00009f80
        /*08a8*/ 	.word	0x00000000
        /*08ac*/ 	.word	0x00000080
        /*08b0*/ 	.short	0x010a
        /*08b2*/ 	.byte	0xff
	.zero		1


	//   ....[121]....
        /*08b4*/ 	.word	0x00009fe0
        /*08b8*/ 	.word	0x00000000
        /*08bc*/ 	.word	0x00000090
        /*08c0*/ 	.short	0x010a
        /*08c2*/ 	.byte	0xff
	.zero		1


	//   ....[122]....
        /*08c4*/ 	.word	0x0000a040
        /*08c8*/ 	.word	0x00000005
        /*08cc*/ 	.word	0x00000008
        /*08d0*/ 	.short	0x010a
        /*08d2*/ 	.byte	0xff
	.zero		1


	//   ....[123]....
        /*08d4*/ 	.word	0x0000a130
        /*08d8*/ 	.word	0x00000003
        /*08dc*/ 	.word	0x00000008
        /*08e0*/ 	.short	0x010a
        /*08e2*/ 	.byte	0xff
	.zero		1


	//   ....[124]....
        /*08e4*/ 	.word	0x0000a180
        /*08e8*/ 	.word	0x00000000
        /*08ec*/ 	.word	0x00000080
        /*08f0*/ 	.short	0x010a
        /*08f2*/ 	.byte	0xff
	.zero		1


	//   ....[125]....
        /*08f4*/ 	.word	0x0000a1e0
        /*08f8*/ 	.word	0x00000000
        /*08fc*/ 	.word	0x000000c0
        /*0900*/ 	.short	0x010a
        /*0902*/ 	.byte	0xff
	.zero		1


	//   ....[126]....
        /*0904*/ 	.word	0x0000a240
        /*0908*/ 	.word	0x00000000
        /*090c*/ 	.word	0x00000000
        /*0910*/ 	.short	0x010a
        /*0912*/ 	.byte	0xff
	.zero		1


	//   ....[127]....
        /*0914*/ 	.word	0x0000a2a0
        /*0918*/ 	.word	0x00000000
        /*091c*/ 	.word	0x00000000
        /*0920*/ 	.short	0x010a
        /*0922*/ 	.byte	0xff
	.zero		1


	//   ....[128]....
        /*0924*/ 	.word	0x0000a300
        /*0928*/ 	.word	0x00000000
        /*092c*/ 	.word	0x00000000
        /*0930*/ 	.short	0x010a
        /*0932*/ 	.byte	0xff
	.zero		1


	//   ....[129]....
        /*0934*/ 	.word	0x0000a360
        /*0938*/ 	.word	0x00000000
        /*093c*/ 	.word	0x00000000
        /*0940*/ 	.short	0x010a
        /*0942*/ 	.byte	0xff
	.zero		1


	//   ....[130]....
        /*0944*/ 	.word	0x0000a3c0
        /*0948*/ 	.word	0x00000000
        /*094c*/ 	.word	0x00000100
        /*0950*/ 	.short	0x010a
        /*0952*/ 	.byte	0xff
	.zero		1


	//   ....[131]....
        /*0954*/ 	.word	0x0000a410
        /*0958*/ 	.word	0x0000000c
        /*095c*/ 	.word	0x00000080
        /*0960*/ 	.short	0x010a
        /*0962*/ 	.byte	0xff
	.zero		1


	//   ....[132]....
        /*0964*/ 	.word	0x0000a470
        /*0968*/ 	.word	0x00000000
        /*096c*/ 	.word	0x00000078
        /*0970*/ 	.short	0x010a
        /*0972*/ 	.byte	0xff
	.zero		1


	//   ....[133]....
        /*0974*/ 	.word	0x0000a4d0
        /*0978*/ 	.word	0x00000000
        /*097c*/ 	.word	0x00000050
        /*0980*/ 	.short	0x010a
        /*0982*/ 	.byte	0xff
	.zero		1


	//   ....[134]....
        /*0984*/ 	.word	0x0000a530
        /*0988*/ 	.word	0x00000000
        /*098c*/ 	.word	0x00000058
        /*0990*/ 	.short	0x010a
        /*0992*/ 	.byte	0xff
	.zero		1


	//   ....[135]....
        /*0994*/ 	.word	0x0000a590
        /*0998*/ 	.word	0x00000000
        /*099c*/ 	.word	0x00000060
        /*09a0*/ 	.short	0x010a
        /*09a2*/ 	.byte	0xff
	.zero		1


	//   ....[136]....
        /*09a4*/ 	.word	0x0000a5f0
        /*09a8*/ 	.word	0x00000000
        /*09ac*/ 	.word	0x00000068
        /*09b0*/ 	.short	0x010a
        /*09b2*/ 	.byte	0xff
	.zero		1


	//   ....[137]....
        /*09b4*/ 	.word	0x0000a650
        /*09b8*/ 	.word	0x00000000
        /*09bc*/ 	.word	0x00000050
        /*09c0*/ 	.short	0x010a
        /*09c2*/ 	.byte	0xff
	.zero		1


	//   ....[138]....
        /*09c4*/ 	.word	0x0000a6b0
        /*09c8*/ 	.word	0x00000000
        /*09cc*/ 	.word	0x00000058
        /*09d0*/ 	.short	0x010a
        /*09d2*/ 	.byte	0xff
	.zero		1


	//   ....[139]....
        /*09d4*/ 	.word	0x0000a710
        /*09d8*/ 	.word	0x00000000
        /*09dc*/ 	.word	0x00000060
        /*09e0*/ 	.short	0x010a
        /*09e2*/ 	.byte	0xff
	.zero		1


	//   ....[140]....
        /*09e4*/ 	.word	0x0000a760
        /*09e8*/ 	.word	0x00000003
        /*09ec*/ 	.word	0x00000080
        /*09f0*/ 	.short	0x010a
        /*09f2*/ 	.byte	0xff
	.zero		1


	//   ....[141]....
        /*09f4*/ 	.word	0x0000a7c0
        /*09f8*/ 	.word	0x00000000
        /*09fc*/ 	.word	0x00000030
        /*0a00*/ 	.short	0x010a
        /*0a02*/ 	.byte	0xff
	.zero		1


	//   ....[142]....
        /*0a04*/ 	.word	0x0000a810
        /*0a08*/ 	.word	0x00000062
        /*0a0c*/ 	.word	0x000000a0
        /*0a10*/ 	.short	0x010a
        /*0a12*/ 	.byte	0xff
	.zero		1


	//   ....[143]....
        /*0a14*/ 	.word	0x0000a860
        /*0a18*/ 	.word	0x00000003
        /*0a1c*/ 	.word	0x00000030
        /*0a20*/ 	.short	0x010a
        /*0a22*/ 	.byte	0xff
	.zero		1


	//   ....[144]....
        /*0a24*/ 	.word	0x0000a8b0
        /*0a28*/ 	.word	0x0000003e
        /*0a2c*/ 	.word	0x00000030
        /*0a30*/ 	.short	0x010a
        /*0a32*/ 	.byte	0xff
	.zero		1


	//   ....[145]....
        /*0a34*/ 	.word	0x0000a900
        /*0a38*/ 	.word	0x0000003d
        /*0a3c*/ 	.word	0x00000030
        /*0a40*/ 	.short	0x010a
        /*0a42*/ 	.byte	0xff
	.zero		1


	//----- nvinfo : EIATTR_NUM_MBARRIERS
	.align		4
.L_47:
        /*0a44*/ 	.byte	0x03, 0x38
        /*0a46*/ 	.short	0x0021


	//----- nvinfo : EIATTR_EXIT_INSTR_OFFSETS
	.align		4
        /*0a48*/ 	.byte	0x04, 0x1c
        /*0a4a*/ 	.short	(.L_49 - .L_48)


	//   ....[0]....
.L_48:
        /*0a4c*/ 	.word	0x00002b20


	//   ....[1]....
        /*0a50*/ 	.word	0x00003030


	//   ....[2]....
        /*0a54*/ 	.word	0x00003090


	//   ....[3]....
        /*0a58*/ 	.word	0x00004340


	//   ....[4]....
        /*0a5c*/ 	.word	0x00005670


	//   ....[5]....
        /*0a60*/ 	.word	0x000056b0


	//   ....[6]....
        /*0a64*/ 	.word	0x00009b70


	//   ....[7]....
        /*0a68*/ 	.word	0x00009bf0


	//   ....[8]....
        /*0a6c*/ 	.word	0x00009c20


	//   ....[9]....
        /*0a70*/ 	.word	0x00009ca0


	//----- nvinfo : EIATTR_MAX_THREADS
	.align		4
.L_49:
        /*0a74*/ 	.byte	0x04, 0x05
        /*0a76*/ 	.short	(.L_51 - .L_50)
.L_50:
        /*0a78*/ 	.word	0x00000100
        /*0a7c*/ 	.word	0x00000001
        /*0a80*/ 	.word	0x00000001


	//----- nvinfo : EIATTR_CRS_STACK_SIZE
	.align		4
.L_51:
        /*0a84*/ 	.byte	0x04, 0x1e
        /*0a86*/ 	.short	(.L_53 - .L_52)
.L_52:
        /*0a88*/ 	.word	0x00000000


	//----- nvinfo : EIATTR_CBANK_PARAM_SIZE
	.align		4
.L_53:
        /*0a8c*/ 	.byte	0x03, 0x19
        /*0a8e*/ 	.short	0x0800


	//----- nvinfo : EIATTR_PARAM_CBANK
	.align		4
        /*0a90*/ 	.byte	0x04, 0x0a
        /*0a92*/ 	.short	(.L_55 - .L_54)
	.align		4
.L_54:
        /*0a94*/ 	.word	index@(.nv.constant0._ZN7cutlass13device_kernelINS_4gemm6kernel13GemmUniversalIN4cute5tupleIJiiiiEEENS1_10collective13CollectiveMmaINS1_35MainloopSm100TmaUmmaWarpSpecializedILi3ELi2ELi4ENS5_IJNS4_1CILi2EEESB_NSA_ILi1EEEEEEEENS5_IJNSA_ILi128EEENSA_ILi256EEENSA_ILi32EEEEEENS_6half_tENS5_IJlSC_lEEESJ_SK_NS4_8TiledMMAINS4_8MMA_AtomIJNS4_26SM100_MMA_F16BF16_2x1SM_SSISJ_SJ_fLi128ELi256ELNS4_4UMMA5MajorE0ELSP_0ELNSO_7ScaleInE0ELSQ_0EEEEEENS4_6LayoutINS5_IJSC_SC_SC_EEENS5_IJNSA_ILi0EEESV_SV_EEEEENS5_IJNS4_10UnderscoreESY_SY_EEEEENS4_28SM100_TMA_2SM_LOAD_MULTICASTENS4_14ComposedLayoutINS4_7SwizzleILi2ELi4ELi3EEENS4_18smem_ptr_flag_bitsILi16EEENST_INS5_IJNSA_ILi8EEESH_EEENS5_IJSH_SC_EEEEEEEvNS4_8identityENS4_18SM100_TMA_2SM_LOADES1B_vS1C_EENS_8epilogue10collective18CollectiveEpilogueINS1F_23Sm100TmaWarpSpecializedILi4ELi2ELi32ELb1ELb0EEEJNS5_IJNSA_ILi64EEESG_SH_EEENS5_IJNST_IS1K_SC_EENST_INS5_IJSH_SB_EEENS5_IJSC_SF_EEEEEEEESJ_SK_SJ_SK_NS1F_6fusion15FusionCallbacksIS1J_NS1R_17LinearCombinationISJ_fSJ_fLNS_15FloatRoundStyleE2EEES1L_S1Q_JEEENS4_5SM1004TMEM4LOAD26SM100_TMEM_LOAD_32dp32b32xENS4_13SM90_TMA_LOADES1B_NS4_39AutoVectorizingCopyWithAssumedAlignmentILi128EEENS4_14SM90_TMA_STOREES1B_S23_S23_EEEvvEEEEvNT_6ParamsE)
        /*0a98*/ 	.short	0x0380
        /*0a9a*/ 	.short	0x0800


	//----- nvinfo : EIATTR_SW_WAR
	.align		4
.L_55:
        /*0a9c*/ 	.byte	0x04, 0x36
        /*0a9e*/ 	.short	(.L_57 - .L_56)
.L_56:
        /*0aa0*/ 	.word	0x00000008
.L_57:


//--------------------- .nv.callgraph             --------------------------
	.section	.nv.callgraph,"",@"SHT_CUDA_CALLGRAPH"
	.align	4
	.sectionentsize	8
	.align		4
        /*0000*/ 	.word	0x00000000
	.align		4
        /*0004*/ 	.word	0xffffffff
	.align		4
        /*0008*/ 	.word	index@(_ZN7cutlass13device_kernelINS_4gemm6kernel13GemmUniversalIN4cute5tupleIJiiiiEEENS1_10collective13CollectiveMmaINS1_35MainloopSm100TmaUmmaWarpSpecializedILi3ELi2ELi4ENS5_IJNS4_1CILi2EEESB_NSA_ILi1EEEEEEEENS5_IJNSA_ILi128EEENSA_ILi256EEENSA_ILi32EEEEEENS_6half_tENS5_IJlSC_lEEESJ_SK_NS4_8TiledMMAINS4_8MMA_AtomIJNS4_26SM100_MMA_F16BF16_2x1SM_SSISJ_SJ_fLi128ELi256ELNS4_4UMMA5MajorE0ELSP_0ELNSO_7ScaleInE0ELSQ_0EEEEEENS4_6LayoutINS5_IJSC_SC_SC_EEENS5_IJNSA_ILi0EEESV_SV_EEEEENS5_IJNS4_10UnderscoreESY_SY_EEEEENS4_28SM100_TMA_2SM_LOAD_MULTICASTENS4_14ComposedLayoutINS4_7SwizzleILi2ELi4ELi3EEENS4_18smem_ptr_flag_bitsILi16EEENST_INS5_IJNSA_ILi8EEESH_EEENS5_IJSH_SC_EEEEEEEvNS4_8identityENS4_18SM100_TMA_2SM_LOADES1B_vS1C_EENS_8epilogue10collective18CollectiveEpilogueINS1F_23Sm100TmaWarpSpecializedILi4ELi2ELi32ELb1ELb0EEEJNS5_IJNSA_ILi64EEESG_SH_EEENS5_IJNST_IS1K_SC_EENST_INS5_IJSH_SB_EEENS5_IJSC_SF_EEEEEEEESJ_SK_SJ_SK_NS1F_6fusion15FusionCallbacksIS1J_NS1R_17LinearCombinationISJ_fSJ_fLNS_15FloatRoundStyleE2EEES1L_S1Q_JEEENS4_5SM1004TMEM4LOAD26SM100_TMEM_LOAD_32dp32b32xENS4_13SM90_TMA_LOADES1B_NS4_39AutoVectorizingCopyWithAssumedAlignmentILi128EEENS4_14SM90_TMA_STOREES1B_S23_S23_EEEvvEEEEvNT_6ParamsE)
	.align		4
        /*000c*/ 	.word	index@(__assertfail)
	.align		4
        /*0010*/ 	.word	0x00000000
	.align		4
        /*0014*/ 	.word	0xfffffffe
	.align		4
        /*0018*/ 	.word	0x00000000
	.align		4
        /*001c*/ 	.word	0xfffffffd
	.align		4
        /*0020*/ 	.word	0x00000000
	.align		4
        /*0024*/ 	.word	0xfffffffc


//--------------------- .nv.constant4             --------------------------
	.section	.nv.constant4,"a",@progbits
	.align	8
	.align		8
.nv.constant4:
        /*0000*/ 	.dword	__assertfail
	.align		8
        /*0008*/ 	.dword	__unnamed_1
	.align		8
        /*0010*/ 	.dword	__unnamed_2
	.align		8
        /*0018*/ 	.dword	_ZN39_INTERNAL_48155fb6_4_k_cu_bd79c59d_70624cuda3std3__45__cpo5beginE
	.align		8
        /*0020*/ 	.dword	_ZN39_INTERNAL_48155fb6_4_k_cu_bd79c59d_70624cuda3std3__45__cpo3endE
	.align		8
        /*0028*/ 	.dword	_ZN39_INTERNAL_48155fb6_4_k_cu_bd79c59d_70624cuda3std3__45__cpo6cbeginE
	.align		8
        /*0030*/ 	.dword	_ZN39_INTERNAL_48155fb6_4_k_cu_bd79c59d_70624cuda3std3__45__cpo4cendE
	.align		8
        /*0038*/ 	.dword	_ZN39_INTERNAL_48155fb6_4_k_cu_bd79c59d_70624cuda3std3__441_GLOBAL__N__48155fb6_4_k_cu_bd79c59d_70626ignoreE
	.align		8
        /*0040*/ 	.dword	_ZN39_INTERNAL_48155fb6_4_k_cu_bd79c59d_70624cuda3std3__419piecewise_constructE
	.align		8
        /*0048*/ 	.dword	_ZN39_INTERNAL_48155fb6_4_k_cu_bd79c59d_70624cuda3std3__48in_placeE
	.align		8
        /*0050*/ 	.dword	_ZN39_INTERNAL_48155fb6_4_k_cu_bd79c59d_70624cuda3std6ranges3__45__cpo4swapE
	.align		8
        /*0058*/ 	.dword	_ZN39_INTERNAL_48155fb6_4_k_cu_bd79c59d_70624cuda3std6ranges3__45__cpo9iter_moveE
	.align		8
        /*0060*/ 	.dword	_ZN39_INTERNAL_48155fb6_4_k_cu_bd79c59d_70624cute7productE
	.align		8
        /*0068*/ 	.dword	_ZN39_INTERNAL_48155fb6_4_k_cu_bd79c59d_70624cute1_E
	.align		8
        /*0070*/ 	.dword	$str$25
	.align		8
        /*0078*/ 	.dword	$str$26
	.align		8
        /*0080*/ 	.dword	$str$27
	.align		8
        /*0088*/ 	.dword	$str$28


//--------------------- .text._ZN7cutlass13device_kernelINS_4gemm6kernel13GemmUniversalIN4cute5tupleIJiiiiEEENS1_10collective13CollectiveMmaINS1_35MainloopSm100TmaUmmaWarpSpecializedILi3ELi2ELi4ENS5_IJNS4_1CILi2EEESB_NSA_ILi1EEEEEEEENS5_IJNSA_ILi128EEENSA_ILi256EEENSA_ILi32EEEEEENS_6half_tENS5_IJlSC_lEEESJ_SK_NS4_8TiledMMAINS4_8MMA_AtomIJNS4_26SM100_MMA_F16BF16_2x1SM_SSISJ_SJ_fLi128ELi256ELNS4_4UMMA5MajorE0ELSP_0ELNSO_7ScaleInE0ELSQ_0EEEEEENS4_6LayoutINS5_IJSC_SC_SC_EEENS5_IJNSA_ILi0EEESV_SV_EEEEENS5_IJNS4_10UnderscoreESY_SY_EEEEENS4_28SM100_TMA_2SM_LOAD_MULTICASTENS4_14ComposedLayoutINS4_7SwizzleILi2ELi4ELi3EEENS4_18smem_ptr_flag_bitsILi16EEENST_INS5_IJNSA_ILi8EEESH_EEENS5_IJSH_SC_EEEEEEEvNS4_8identityENS4_18SM100_TMA_2SM_LOADES1B_vS1C_EENS_8epilogue10collective18CollectiveEpilogueINS1F_23Sm100TmaWarpSpecializedILi4ELi2ELi32ELb1ELb0EEEJNS5_IJNSA_ILi64EEESG_SH_EEENS5_IJNST_IS1K_SC_EENST_INS5_IJSH_SB_EEENS5_IJSC_SF_EEEEEEEESJ_SK_SJ_SK_NS1F_6fusion15FusionCallbacksIS1J_NS1R_17LinearCombinationISJ_fSJ_fLNS_15FloatRoundStyleE2EEES1L_S1Q_JEEENS4_5SM1004TMEM4LOAD26SM100_TMEM_LOAD_32dp32b32xENS4_13SM90_TMA_LOADES1B_NS4_39AutoVectorizingCopyWithAssumedAlignmentILi128EEENS4_14SM90_TMA_STOREES1B_S23_S23_EEEvvEEEEvNT_6ParamsE --------------------------
	.section	.text._ZN7cutlass13device_kernelINS_4gemm6kernel13GemmUniversalIN4cute5tupleIJiiiiEEENS1_10collective13CollectiveMmaINS1_35MainloopSm100TmaUmmaWarpSpecializedILi3ELi2ELi4ENS5_IJNS4_1CILi2EEESB_NSA_ILi1EEEEEEEENS5_IJNSA_ILi128EEENSA_ILi256EEENSA_ILi32EEEEEENS_6half_tENS5_IJlSC_lEEESJ_SK_NS4_8TiledMMAINS4_8MMA_AtomIJNS4_26SM100_MMA_F16BF16_2x1SM_SSISJ_SJ_fLi128ELi256ELNS4_4UMMA5MajorE0ELSP_0ELNSO_7ScaleInE0ELSQ_0EEEEEENS4_6LayoutINS5_IJSC_SC_SC_EEENS5_IJNSA_ILi0EEESV_SV_EEEEENS5_IJNS4_10UnderscoreESY_SY_EEEEENS4_28SM100_TMA_2SM_LOAD_MULTICASTENS4_14ComposedLayoutINS4_7SwizzleILi2ELi4ELi3EEENS4_18smem_ptr_flag_bitsILi16EEENST_INS5_IJNSA_ILi8EEESH_EEENS5_IJSH_SC_EEEEEEEvNS4_8identityENS4_18SM100_TMA_2SM_LOADES1B_vS1C_EENS_8epilogue10collective18CollectiveEpilogueINS1F_23Sm100TmaWarpSpecializedILi4ELi2ELi32ELb1ELb0EEEJNS5_IJNSA_ILi64EEESG_SH_EEENS5_IJNST_IS1K_SC_EENST_INS5_IJSH_SB_EEENS5_IJSC_SF_EEEEEEEESJ_SK_SJ_SK_NS1F_6fusion15FusionCallbacksIS1J_NS1R_17LinearCombinationISJ_fSJ_fLNS_15FloatRoundStyleE2EEES1L_S1Q_JEEENS4_5SM1004TMEM4LOAD26SM100_TMEM_LOAD_32dp32b32xENS4_13SM90_TMA_LOADES1B_NS4_39AutoVectorizingCopyWithAssumedAlignmentILi128EEENS4_14SM90_TMA_STOREES1B_S23_S23_EEEvvEEEEvNT_6ParamsE,"ax",@progbits
	.align	128
.text._ZN7cutlass13device_kernelINS_4gemm6kernel13GemmUniversalIN4cute5tupleIJiiiiEEENS1_10collective13CollectiveMmaINS1_35MainloopSm100TmaUmmaWarpSpecializedILi3ELi2ELi4ENS5_IJNS4_1CILi2EEESB_NSA_ILi1EEEEEEEENS5_IJNSA_ILi128EEENSA_ILi256EEENSA_ILi32EEEEEENS_6half_tENS5_IJlSC_lEEESJ_SK_NS4_8TiledMMAINS4_8MMA_AtomIJNS4_26SM100_MMA_F16BF16_2x1SM_SSISJ_SJ_fLi128ELi256ELNS4_4UMMA5MajorE0ELSP_0ELNSO_7ScaleInE0ELSQ_0EEEEEENS4_6LayoutINS5_IJSC_SC_SC_EEENS5_IJNSA_ILi0EEESV_SV_EEEEENS5_IJNS4_10UnderscoreESY_SY_EEEEENS4_28SM100_TMA_2SM_LOAD_MULTICASTENS4_14ComposedLayoutINS4_7SwizzleILi2ELi4ELi3EEENS4_18smem_ptr_flag_bitsILi16EEENST_INS5_IJNSA_ILi8EEESH_EEENS5_IJSH_SC_EEEEEEEvNS4_8identityENS4_18SM100_TMA_2SM_LOADES1B_vS1C_EENS_8epilogue10collective18CollectiveEpilogueINS1F_23Sm100TmaWarpSpecializedILi4ELi2ELi32ELb1ELb0EEEJNS5_IJNSA_ILi64EEESG_SH_EEENS5_IJNST_IS1K_SC_EENST_INS5_IJSH_SB_EEENS5_IJSC_SF_EEEEEEEESJ_SK_SJ_SK_NS1F_6fusion15FusionCallbacksIS1J_NS1R_17LinearCombinationISJ_fSJ_fLNS_15FloatRoundStyleE2EEES1L_S1Q_JEEENS4_5SM1004TMEM4LOAD26SM100_TMEM_LOAD_32dp32b32xENS4_13SM90_TMA_LOADES1B_NS4_39AutoVectorizingCopyWithAssumedAlignmentILi128EEENS4_14SM90_TMA_STOREES1B_S23_S23_EEEvvEEEEvNT_6ParamsE:
        .type           _ZN7cutlass13device_kernelINS_4gemm6kernel13GemmUniversalIN4cute5tupleIJiiiiEEENS1_10collective13CollectiveMmaINS1_35MainloopSm100TmaUmmaWarpSpecializedILi3ELi2ELi4ENS5_IJNS4_1CILi2EEESB_NSA_ILi1EEEEEEEENS5_IJNSA_ILi128EEENSA_ILi256EEENSA_ILi32EEEEEENS_6half_tENS5_IJlSC_lEEESJ_SK_NS4_8TiledMMAINS4_8MMA_AtomIJNS4_26SM100_MMA_F16BF16_2x1SM_SSISJ_SJ_fLi128ELi256ELNS4_4UMMA5MajorE0ELSP_0ELNSO_7ScaleInE0ELSQ_0EEEEEENS4_6LayoutINS5_IJSC_SC_SC_EEENS5_IJNSA_ILi0EEESV_SV_EEEEENS5_IJNS4_10UnderscoreESY_SY_EEEEENS4_28SM100_TMA_2SM_LOAD_MULTICASTENS4_14ComposedLayoutINS4_7SwizzleILi2ELi4ELi3EEENS4_18smem_ptr_flag_bitsILi16EEENST_INS5_IJNSA_ILi8EEESH_EEENS5_IJSH_SC_EEEEEEEvNS4_8identityENS4_18SM100_TMA_2SM_LOADES1B_vS1C_EENS_8epilogue10collective18CollectiveEpilogueINS1F_23Sm100TmaWarpSpecializedILi4ELi2ELi32ELb1ELb0EEEJNS5_IJNSA_ILi64EEESG_SH_EEENS5_IJNST_IS1K_SC_EENST_INS5_IJSH_SB_EEENS5_IJSC_SF_EEEEEEEESJ_SK_SJ_SK_NS1F_6fusion15FusionCallbacksIS1J_NS1R_17LinearCombinationISJ_fSJ_fLNS_15FloatRoundStyleE2EEES1L_S1Q_JEEENS4_5SM1004TMEM4LOAD26SM100_TMEM_LOAD_32dp32b32xENS4_13SM90_TMA_LOADES1B_NS4_39AutoVectorizingCopyWithAssumedAlignmentILi128EEENS4_14SM90_TMA_STOREES1B_S23_S23_EEEvvEEEEvNT_6ParamsE,@function
        .size           _ZN7cutlass13device_kernelINS_4gemm6kernel13GemmUniversalIN4cute5tupleIJiiiiEEENS1_10collective13CollectiveMmaINS1_35MainloopSm100TmaUmmaWarpSpecializedILi3ELi2ELi4ENS5_IJNS4_1CILi2EEESB_NSA_ILi1EEEEEEEENS5_IJNSA_ILi128EEENSA_ILi256EEENSA_ILi32EEEEEENS_6half_tENS5_IJlSC_lEEESJ_SK_NS4_8TiledMMAINS4_8MMA_AtomIJNS4_26SM100_MMA_F16BF16_2x1SM_SSISJ_SJ_fLi128ELi256ELNS4_4UMMA5MajorE0ELSP_0ELNSO_7ScaleInE0ELSQ_0EEEEEENS4_6LayoutINS5_IJSC_SC_SC_EEENS5_IJNSA_ILi0EEESV_SV_EEEEENS5_IJNS4_10UnderscoreESY_SY_EEEEENS4_28SM100_TMA_2SM_LOAD_MULTICASTENS4_14ComposedLayoutINS4_7SwizzleILi2ELi4ELi3EEENS4_18smem_ptr_flag_bitsILi16EEENST_INS5_IJNSA_ILi8EEESH_EEENS5_IJSH_SC_EEEEEEEvNS4_8identityENS4_18SM100_TMA_2SM_LOADES1B_vS1C_EENS_8epilogue10collective18CollectiveEpilogueINS1F_23Sm100TmaWarpSpecializedILi4ELi2ELi32ELb1ELb0EEEJNS5_IJNSA_ILi64EEESG_SH_EEENS5_IJNST_IS1K_SC_EENST_INS5_IJSH_SB_EEENS5_IJSC_SF_EEEEEEEESJ_SK_SJ_SK_NS1F_6fusion15FusionCallbacksIS1J_NS1R_17LinearCombinationISJ_fSJ_fLNS_15FloatRoundStyleE2EEES1L_S1Q_JEEENS4_5SM1004TMEM4LOAD26SM100_TMEM_LOAD_32dp32b32xENS4_13SM90_TMA_LOADES1B_NS4_39AutoVectorizingCopyWithAssumedAlignmentILi128EEENS4_14SM90_TMA_STOREES1B_S23_S23_EEEvvEEEEvNT_6ParamsE,(.L_x_194 - _ZN7cutlass13device_kernelINS_4gemm6kernel13GemmUniversalIN4cute5tupleIJiiiiEEENS1_10collective13CollectiveMmaINS1_35MainloopSm100TmaUmmaWarpSpecializedILi3ELi2ELi4ENS5_IJNS4_1CILi2EEESB_NSA_ILi1EEEEEEEENS5_IJNSA_ILi128EEENSA_ILi256EEENSA_ILi32EEEEEENS_6half_tENS5_IJlSC_lEEESJ_SK_NS4_8TiledMMAINS4_8MMA_AtomIJNS4_26SM100_MMA_F16BF16_2x1SM_SSISJ_SJ_fLi128ELi256ELNS4_4UMMA5MajorE0ELSP_0ELNSO_7ScaleInE0ELSQ_0EEEEEENS4_6LayoutINS5_IJSC_SC_SC_EEENS5_IJNSA_ILi0EEESV_SV_EEEEENS5_IJNS4_10UnderscoreESY_SY_EEEEENS4_28SM100_TMA_2SM_LOAD_MULTICASTENS4_14ComposedLayoutINS4_7SwizzleILi2ELi4ELi3EEENS4_18smem_ptr_flag_bitsILi16EEENST_INS5_IJNSA_ILi8EEESH_EEENS5_IJSH_SC_EEEEEEEvNS4_8identityENS4_18SM100_TMA_2SM_LOADES1B_vS1C_EENS_8epilogue10collective18CollectiveEpilogueINS1F_23Sm100TmaWarpSpecializedILi4ELi2ELi32ELb1ELb0EEEJNS5_IJNSA_ILi64EEESG_SH_EEENS5_IJNST_IS1K_SC_EENST_INS5_IJSH_SB_EEENS5_IJSC_SF_EEEEEEEESJ_SK_SJ_SK_NS1F_6fusion15FusionCallbacksIS1J_NS1R_17LinearCombinationISJ_fSJ_fLNS_15FloatRoundStyleE2EEES1L_S1Q_JEEENS4_5SM1004TMEM4LOAD26SM100_TMEM_LOAD_32dp32b32xENS4_13SM90_TMA_LOADES1B_NS4_39AutoVectorizingCopyWithAssumedAlignmentILi128EEENS4_14SM90_TMA_STOREES1B_S23_S23_EEEvvEEEEvNT_6ParamsE)
        .other          _ZN7cutlass13device_kernelINS_4gemm6kernel13GemmUniversalIN4cute5tupleIJiiiiEEENS1_10collective13CollectiveMmaINS1_35MainloopSm100TmaUmmaWarpSpecializedILi3ELi2ELi4ENS5_IJNS4_1CILi2EEESB_NSA_ILi1EEEEEEEENS5_IJNSA_ILi128EEENSA_ILi256EEENSA_ILi32EEEEEENS_6half_tENS5_IJlSC_lEEESJ_SK_NS4_8TiledMMAINS4_8MMA_AtomIJNS4_26SM100_MMA_F16BF16_2x1SM_SSISJ_SJ_fLi128ELi256ELNS4_4UMMA5MajorE0ELSP_0ELNSO_7ScaleInE0ELSQ_0EEEEEENS4_6LayoutINS5_IJSC_SC_SC_EEENS5_IJNSA_ILi0EEESV_SV_EEEEENS5_IJNS4_10UnderscoreESY_SY_EEEEENS4_28SM100_TMA_2SM_LOAD_MULTICASTENS4_14ComposedLayoutINS4_7SwizzleILi2ELi4ELi3EEENS4_18smem_ptr_flag_bitsILi16EEENST_INS5_IJNSA_ILi8EEESH_EEENS5_IJSH_SC_EEEEEEEvNS4_8identityENS4_18SM100_TMA_2SM_LOADES1B_vS1C_EENS_8epilogue10collective18CollectiveEpilogueINS1F_23Sm100TmaWarpSpecializedILi4ELi2ELi32ELb1ELb0EEEJNS5_IJNSA_ILi64EEESG_SH_EEENS5_IJNST_IS1K_SC_EENST_INS5_IJSH_SB_EEENS5_IJSC_SF_EEEEEEEESJ_SK_SJ_SK_NS1F_6fusion15FusionCallbacksIS1J_NS1R_17LinearCombinationISJ_fSJ_fLNS_15FloatRoundStyleE2EEES1L_S1Q_JEEENS4_5SM1004TMEM4LOAD26SM100_TMEM_LOAD_32dp32b32xENS4_13SM90_TMA_LOADES1B_NS4_39AutoVectorizingCopyWithAssumedAlignmentILi128EEENS4_14SM90_TMA_STOREES1B_S23_S23_EEEvvEEEEvNT_6ParamsE,@"STO_CUDA_ENTRY STV_DEFAULT"
_ZN7cutlass13device_kernelINS_4gemm6kernel13GemmUniversalIN4cute5tupleIJiiiiEEENS1_10collective13CollectiveMmaINS1_35MainloopSm100TmaUmmaWarpSpecializedILi3ELi2ELi4ENS5_IJNS4_1CILi2EEESB_NSA_ILi1EEEEEEEENS5_IJNSA_ILi128EEENSA_ILi256EEENSA_ILi32EEEEEENS_6half_tENS5_IJlSC_lEEESJ_SK_NS4_8TiledMMAINS4_8MMA_AtomIJNS4_26SM100_MMA_F16BF16_2x1SM_SSISJ_SJ_fLi128ELi256ELNS4_4UMMA5MajorE0ELSP_0ELNSO_7ScaleInE0ELSQ_0EEEEEENS4_6LayoutINS5_IJSC_SC_SC_EEENS5_IJNSA_ILi0EEESV_SV_EEEEENS5_IJNS4_10UnderscoreESY_SY_EEEEENS4_28SM100_TMA_2SM_LOAD_MULTICASTENS4_14ComposedLayoutINS4_7SwizzleILi2ELi4ELi3EEENS4_18smem_ptr_flag_bitsILi16EEENST_INS5_IJNSA_ILi8EEESH_EEENS5_IJSH_SC_EEEEEEEvNS4_8identityENS4_18SM100_TMA_2SM_LOADES1B_vS1C_EENS_8epilogue10collective18CollectiveEpilogueINS1F_23Sm100TmaWarpSpecializedILi4ELi2ELi32ELb1ELb0EEEJNS5_IJNSA_ILi64EEESG_SH_EEENS5_IJNST_IS1K_SC_EENST_INS5_IJSH_SB_EEENS5_IJSC_SF_EEEEEEEESJ_SK_SJ_SK_NS1F_6fusion15FusionCallbacksIS1J_NS1R_17LinearCombinationISJ_fSJ_fLNS_15FloatRoundStyleE2EEES1L_S1Q_JEEENS4_5SM1004TMEM4LOAD26SM100_TMEM_LOAD_32dp32b32xENS4_13SM90_TMA_LOADES1B_NS4_39AutoVectorizingCopyWithAssumedAlignmentILi128EEENS4_14SM90_TMA_STOREES1B_S23_S23_EEEvvEEEEvNT_6ParamsE:
[----:B------:R-:W1:Y:S01]  /*0000*/  LDC R1, c[0x0][0x37c] ;  /* 0x0000df00ff017b82 */ /* 0x000e620000000800 */
[----:B------:R-:W2:Y:S01]  /*0010*/  S2R R95, SR_TID.X ;  /* 0x00000000005f7919 */ /* 0x000ea20000002100 */
[----:B------:R-:W3:Y:S06]  /*0020*/  LDCU.64 UR8, c[0x0][0x890] ;  /* 0x00011200ff0877ac */ /* 0x000eec0008000a00 */
[----:B------:R-:W4:Y:S01]  /*0030*/  S2UR UR4, SR_CgaCtaId ;  /* 0x00000000000479c3 */ /* 0x000f220000008800 */
[----:B------:R-:W-:Y:S02]  /*0040*/  PRMT R80, RZ, 0x7610, R80 ;  /* 0x00007610ff507816 */ /* 0x000fe40000000050 */
[----:B------:R-:W-:Y:S01]  /*0050*/  ELECT P1, URZ, PT ;  /* 0x0000000000ff782f */ /* 0x000fe20003820000 */
[----:B---3--:R-:W-:-:S04]  /*0060*/  UISETP.NE.U32.AND UP0, UPT, UR8, URZ, UPT ;  /* 0x000000ff0800728c */ /* 0x008fc8000bf05070 */
[----:B------:R-:W-:Y:S02]  /*0070*/  UISETP.NE.AND.EX UP0, UPT, UR9, URZ, UPT, UP0 ;  /* 0x000000ff0900728c */ /* 0x000fe4000bf05300 */
[----:B----4-:R-:W-:Y:S02]  /*0080*/  ULOP3.LUT UR33, UR4, 0x1, URZ, 0xc0, !UPT ;  /* 0x0000000104217892 */ /* 0x010fe4000f8ec0ff */
[----:B------:R-:W-:Y:S01]  /*0090*/  ULOP3.LUT UR34, UR4, 0x1, URZ, 0x3c, !UPT ;  /* 0x0000000104227892 */ /* 0x000fe2000f8e3cff */
[----:B--2---:R-:W-:-:S05]  /*00a0*/  SHF.R.U32.HI R81, RZ, 0x5, R95 ;  /* 0x00000005ff517819 */ /* 0x004fca000001165f */
[----:B------:R-:W2:Y:S02]  /*00b0*/  SHFL.IDX PT, R0, R81, RZ, 0x1f ;  /* 0x00001fff51007589 */ /* 0x000ea400000e0000 */
[----:B--2---:R-:W-:Y:S01]  /*00c0*/  R2UR UR13, R0 ;  /* 0x00000000000d72ca */ /* 0x004fe200000e0000 */
[----:B-1----:R-:W-:-:S14]  /*00d0*/  BRA.U UP0, `(.L_x_0) ;  /* 0x0000000100307547 */ /* 0x002fdc000b800000 */
[----:B------:R-:W1:Y:S02]  /*00e0*/  LDCU.64 UR4, c[0x0][0x888] ;  /* 0x00011100ff0477ac */ /* 0x000e640008000a00 */
[----:B-1----:R-:W-:-:S04]  /*00f0*/  UISETP.NE.U32.AND UP0, UPT, UR4, URZ, UPT ;  /* 0x000000ff0400728c */ /* 0x002fc8000bf05070 */
[----:B------:R-:W-:-:S09]  /*0100*/  UISETP.NE.AND.EX UP0, UPT, UR5, URZ, UPT, UP0 ;  /* 0x000000ff0500728c */ /* 0x000fd2000bf05300 */
[----:B------:R-:W-:Y:S05]  /*0110*/  BRA.U !UP0, `(.L_x_1) ;  /* 0x0000000108147547 */ /* 0x000fea000b800000 */
[----:B------:R-:W1:Y:S01]  /*0120*/  LDC.64 R2, c[0x0][0x888] ;  /* 0x00022200ff027b82 */ /* 0x000e620000000a00 */
[----:B------:R-:W1:Y:S02]  /*0130*/  LDCU.64 UR4, c[0x0][0x358] ;  /* 0x00006b00ff0477ac */ /* 0x000e640008000a00 */
[----:B-1----:R1:W5:Y:S01]  /*0140*/  LDG.E R41, desc[UR4][R2.64] ;  /* 0x0000000402297981 */ /* 0x002362000c1e1900 */
[----:B------:R-:W-:Y:S01]  /*0150*/  HFMA2 R80, -RZ, RZ, 0, 5.9604644775390625e-08 ;  /* 0x00000001ff507431 */ /* 0x000fe200000001ff */
[----:B------:R-:W-:Y:S05]  /*0160*/  BRA `(.L_x_0) ;  /* 0x00000000000c7947 */ /* 0x000fea0003800000 */
.L_x_1:
[----:B------:R-:W1:Y:S01]  /*0170*/  LDCU UR4, c[0x0][0x880] ;  /* 0x00011000ff0477ac */ /* 0x000e620008000800 */
[----:B------:R-:W-:Y:S01]  /*0180*/  HFMA2 R80, -RZ, RZ, 0, 5.9604644775390625e-08 ;  /* 0x00000001ff507431 */ /* 0x000fe200000001ff */
[----:B-1----:R-:W-:-:S07]  /*0190*/  MOV R41, UR4 ;  /* 0x0000000400297c02 */ /* 0x002fce0008000f00 */
.L_x_0:
[----:B------:R-:W2:Y:S02]  /*01a0*/  LDCU.64 UR4, c[0x0][0x8b0] ;  /* 0x00011600ff0477ac */ /* 0x000ea40008000a00 */
[----:B--2---:R-:W-:-:S04]  /*01b0*/  UISETP.NE.U32.AND UP0, UPT, UR4, URZ, UPT ;  /* 0x000000ff0400728c */ /* 0x004fc8000bf05070 */
[----:B------:R-:W-:-:S09]  /*01c0*/  UISETP.NE.AND.EX UP0, UPT, UR5, URZ, UPT, UP0 ;  /* 0x000000ff0500728c */ /* 0x000fd2000bf05300 */
[----:B------:R-:W-:Y:S05]  /*01d0*/  BRA.U UP0, `(.L_x_2) ;  /* 0x0000000100287547 */ /* 0x000fea000b800000 */
[----:B------:R-:W2:Y:S02]  /*01e0*/  LDCU.64 UR4, c[0x0][0x8a8] ;  /* 0x00011500ff0477ac */ /* 0x000ea40008000a00 */
[----:B--2---:R-:W-:-:S04]  /*01f0*/  UISETP.NE.U32.AND UP0, UPT, UR4, URZ, UPT ;  /* 0x000000ff0400728c */ /* 0x004fc8000bf05070 */
[----:B------:R-:W-:-:S09]  /*0200*/  UISETP.NE.AND.EX UP0, UPT, UR5, URZ, UPT, UP0 ;  /* 0x000000ff0500728c */ /* 0x000fd2000bf05300 */
[----:B------:R-:W-:Y:S05]  /*0210*/  BRA.U !UP0, `(.L_x_3) ;  /* 0x0000000108107547 */ /* 0x000fea000b800000 */
[----:B------:R-:W2:Y:S01]  /*0220*/  LDC.64 R38, c[0x0][0x8a8] ;  /* 0x00022a00ff267b82 */ /* 0x000ea20000000a00 */
[----:B------:R-:W2:Y:S02]  /*0230*/  LDCU.64 UR4, c[0x0][0x358] ;  /* 0x00006b00ff0477ac */ /* 0x000ea40008000a00 */
[----:B--2---:R2:W5:Y:S01]  /*0240*/  LDG.E R38, desc[UR4][R38.64] ;  /* 0x0000000426267981 */ /* 0x004562000c1e1900 */
[----:B------:R-:W-:Y:S05]  /*0250*/  BRA `(.L_x_2) ;  /* 0x0000000000087947 */ /* 0x000fea0003800000 */
.L_x_3:
[----:B------:R-:W2:Y:S02]  /*0260*/  LDCU UR4, c[0x0][0x8a0] ;  /* 0x00011400ff0477ac */ /* 0x000ea40008000800 */
[----:B--2---:R-:W-:Y:S02]  /*0270*/  MOV R38, UR4 ;  /* 0x0000000400267c02 */ /* 0x004fe40008000f00 */
.L_x_2:
[----:B------:R-:W-:Y:S01]  /*0280*/  IMAD.U32 R0, RZ, RZ, UR13 ;  /* 0x0000000dff007e24 */ /* 0x000fe2000f8e00ff */
[----:B------:R-:W-:Y:S04]  /*0290*/  BSSY.RECONVERGENT B0, `(.L_x_4) ;  /* 0x000000c000007945 */ /* 0x000fe80003800200 */
[C---:B------:R-:W-:Y:S02]  /*02a0*/  ISETP.NE.OR P2, PT, R0.reuse, 0x1, !P1 ;  /* 0x000000010000780c */ /* 0x040fe40004f45670 */
[----:B------:R-:W-:-:S11]  /*02b0*/  ISETP.NE.OR P0, PT, R0, 0x3, !P1 ;  /* 0x000000030000780c */ /* 0x000fd60004f05670 */
[----:B------:R-:W-:Y:S05]  /*02c0*/  @P2 BRA `(.L_x_5) ;  /* 0x0000000000202947 */ /* 0x000fea0003800000 */
[----:B------:R-:W3:Y:S02]  /*02d0*/  LDCU.64 UR4, c[0x0][0x348] ;  /* 0x00006900ff0477ac */ /* 0x000ee40008000a00 */
[----:B---3--:R-:W-:Y:S02]  /*02e0*/  UIADD3 UR6, UP1, UPT, UR4, 0x80, URZ ;  /* 0x0000008004067890 */ /* 0x008fe4000ff3e0ff */
[----:B------:R-:W-:Y:S02]  /*02f0*/  UIADD3 UR4, UP0, UPT, UR4, 0x180, URZ ;  /* 0x0000018004047890 */ /* 0x000fe4000ff1e0ff */
[----:B------:R-:W-:Y:S02]  /*0300*/  UIADD3.X UR7, UPT, UPT, URZ, UR5, URZ, UP1, !UPT ;  /* 0x00000005ff077290 */ /* 0x000fe40008ffe4ff */
[----:B------:R-:W-:-:S07]  /*0310*/  UIADD3.X UR5, UPT, UPT, URZ, UR5, URZ, UP0, !UPT ;  /* 0x00000005ff057290 */ /* 0x000fce00087fe4ff */
[----:B------:R3:W-:Y:S02]  /*0320*/  UTMACCTL.PF [UR6] ;  /* 0x00000000060079b9 */ /* 0x0007e40008040000 */
[----:B------:R3:W-:Y:S02]  /*0330*/  UTMACCTL.PF [UR4] ;  /* 0x00000000040079b9 */ /* 0x0007e40008040000 */
[----:B---3--:R-:W-:Y:S01]  /*0340*/  NOP ;  /* 0x0000000000007918 */ /* 0x008fe20000000000 */
.L_x_5:
[----:B------:R-:W-:Y:S05]  /*0350*/  BSYNC.RECONVERGENT B0 ;  /* 0x0000000000007941 */ /* 0x000fea0003800200 */
.L_x_4:
[----:B------:R-:W-:Y:S04]  /*0360*/  BSSY.RECONVERGENT B0, `(.L_x_6) ;  /* 0x000000a000007945 */ /* 0x000fe80003800200 */
        /* <DEDUP_REMOVED lines=9> */
.L_x_7:
[----:B------:R-:W-:Y:S05]  /*0400*/  BSYNC.RECONVERGENT B0 ;  /* 0x0000000000007941 */ /* 0x000fea0003800200 */
.L_x_6:
[----:B------:R-:W3:Y:S01]  /*0410*/  LDCU.64 UR4, c[0x0][0x888] ;  /* 0x00011100ff0477ac */ /* 0x000ee20008000a00 */
[----:B------:R-:W-:Y:S02]  /*0420*/  UISETP.EQ.U32.AND UP1, UPT, UR8, URZ, UPT ;  /* 0x000000ff0800728c */ /* 0x000fe4000bf22070 */
[----:B------:R-:W-:Y:S02]  /*0430*/  UPLOP3.LUT UP3, UPT, UPT, UPT, UPT, 0x80, 0x8 ;  /* 0x000000000008789c */ /* 0x000fe40003f6f070 */
[----:B---3--:R-:W-:-:S04]  /*0440*/  UISETP.NE.U32.AND UP0, UPT, UR4, URZ, UPT ;  /* 0x000000ff0400728c */ /* 0x008fc8000bf05070 */
[----:B------:R-:W-:-:S04]  /*0450*/  UISETP.NE.AND.EX UP0, UPT, UR5, URZ, UPT, UP0 ;  /* 0x000000ff0500728c */ /* 0x000fc8000bf05300 */
[----:B------:R-:W-:-:S04]  /*0460*/  UISETP.EQ.OR.EX UP2, UPT, UR9, URZ, !UP0, UP1 ;  /* 0x000000ff0900728c */ /* 0x000fc8000c742710 */
[----:B------:R-:W-:-:S06]  /*0470*/  UP2UR UR4, UPR, URZ, 0x4 ;  /* 0x00000004ff047883 */ /* 0x000fcc0008000000 */
[----:B------:R-:W-:Y:S01]  /*0480*/  MOV R84, UR4 ;  /* 0x0000000400547c02 */ /* 0x000fe20008000f00 */
[----:B------:R-:W-:Y:S06]  /*0490*/  BRA.U !UP2, `(.L_x_8) ;  /* 0x000000010a207547 */ /* 0x000fec000b800000 */
[----:B------:R-:W-:Y:S01]  /*04a0*/  UISETP.NE.U32.AND UP1, UPT, UR8, URZ, UPT ;  /* 0x000000ff0800728c */ /* 0x000fe2000bf25070 */
[----:B-----5:R-:W-:Y:S01]  /*04b0*/  FSETP.NEU.AND P0, PT, R41, RZ, PT ;  /* 0x000000ff2900720b */ /* 0x020fe20003f0d000 */
[----:B------:R-:W-:Y:S02]  /*04c0*/  USEL UR4, URZ, 0xffffffff, UP0 ;  /* 0xffffffffff047887 */ /* 0x000fe40008000000 */
[----:B------:R-:W-:-:S10]  /*04d0*/  UISETP.NE.AND.EX UP1, UPT, UR9, URZ, UPT, UP1 ;  /* 0x000000ff0900728c */ /* 0x000fd4000bf25310 */
[----:B------:R-:W-:Y:S01]  /*04e0*/  VOTEU.ANY UP0, P0 ;  /* 0x0000000000ff7886 */ /* 0x000fe20000000100 */
[----:B------:R-:W-:-:S04]  /*04f0*/  @!UP1 USEL UR4, URZ, 0xffffffff, UP0 ;  /* 0xffffffffff049887 */ /* 0x000fc80008000000 */
[----:B------:R-:W-:-:S04]  /*0500*/  ULOP3.LUT UR4, UR4, 0x1, URZ, 0xc0, !UPT ;  /* 0x0000000104047892 */ /* 0x000fc8000f8ec0ff */
[----:B------:R-:W-:-:S11]  /*0510*/  UISETP.NE.U32.AND UP3, UPT, UR4, 0x1, UPT ;  /* 0x000000010400788c */ /* 0x000fd6000bf65070 */
.L_x_8:
[----:B------:R-:W3:Y:S01]  /*0520*/  SHFL.IDX PT, R0, R81, RZ, 0x1f ;  /* 0x00001fff51007589 */ /* 0x000ee200000e0000 */
[----:B------:R-:W-:-:S04]  /*0530*/  UISETP.NE.AND UP0, UPT, UR13, 0x2, UPT ;  /* 0x000000020d00788c */ /* 0x000fc8000bf05270 */
[----:B------:R-:W-:Y:S02]  /*0540*/  UISETP.EQ.AND UP1, UPT, UR33, URZ, !UP0 ;  /* 0x000000ff2100728c */ /* 0x000fe4000c722270 */
[----:B------:R-:W-:-:S04]  /*0550*/  USEL UR53, URZ, 0x1, UP0 ;  /* 0x00000001ff357887 */ /* 0x000fc80008000000 */
[----:B------:R-:W-:Y:S02]  /*0560*/  PLOP3.LUT P3, PT, P1, PT, UP1, 0x80, 0x8 ;  /* 0x000000000008781c */ /* 0x000fe40000f6f018 */
[----:B---3--:R-:W-:-:S13]  /*0570*/  ISETP.NE.AND P0, PT, R0, RZ, PT ;  /* 0x000000ff0000720c */ /* 0x008fda0003f05270 */
[----:B------:R-:W-:Y:S05]  /*0580*/  @P0 BRA `(.L_x_9) ;  /* 0x0000000000500947 */ /* 0x000fea0003800000 */
[----:B------:R-:W3:Y:S01]  /*0590*/  S2UR UR5, SR_CgaCtaId ;  /* 0x00000000000579c3 */ /* 0x000ee20000008800 */
[----:B------:R-:W-:Y:S01]  /*05a0*/  UMOV UR4, 0x400 ;  /* 0x0000040000047882 */ /* 0x000fe20000000000 */
[----:B------:R-:W-:Y:S01]  /*05b0*/  UMOV UR8, 0x1 ;  /* 0x0000000100087882 */ /* 0x000fe20000000000 */
[----:B------:R-:W-:Y:S01]  /*05c0*/  UMOV UR6, 0x2 ;  /* 0x0000000200067882 */ /* 0x000fe20000000000 */
[----:B------:R-:W-:-:S04]  /*05d0*/  UIADD3 UR8, UPT, UPT, -UR8, 0x100000, URZ ;  /* 0x0010000008087890 */ /* 0x000fc8000fffe1ff */
[----:B------:R-:W-:Y:S02]  /*05e0*/  USHF.L.U32 UR9, UR8, 0xb, URZ ;  /* 0x0000000b08097899 */ /* 0x000fe400080006ff */
[----:B------:R-:W-:Y:S02]  /*05f0*/  USHF.L.U32 UR8, UR8, 0x1, URZ ;  /* 0x0000000108087899 */ /* 0x000fe400080006ff */
[----:B------:R-:W-:-:S04]  /*0600*/  UIADD3 UR6, UPT, UPT, -UR6, 0x100000, URZ ;  /* 0x0010000006067890 */ /* 0x000fc8000fffe1ff */
[----:B------:R-:W-:Y:S02]  /*0610*/  USHF.L.U32 UR7, UR6, 0xb, URZ ;  /* 0x0000000b06077899 */ /* 0x000fe400080006ff */
[----:B------:R-:W-:Y:S01]  /*0620*/  USHF.L.U32 UR6, UR6, 0x1, URZ ;  /* 0x0000000106067899 */ /* 0x000fe200080006ff */
[----:B------:R-:W-:Y:S01]  /*0630*/  ELECT P0, URZ, PT ;  /* 0x0000000000ff782f */ /* 0x000fe20003800000 */
[----:B---3--:R-:W-:Y:S01]  /*0640*/  ULEA UR4, UR5, UR4, 0x18 ;  /* 0x0000000405047291 */ /* 0x008fe2000f8ec0ff */
[----:B------:R-:W3:Y:S11]  /*0650*/  FENCE.VIEW.ASYNC.S ;  /* 0x00000000000073c6 */ /* 0x000ef60000000000 */
[----:B---3--:R3:W4:Y:S01]  /*0660*/  SYNCS.EXCH.64 URZ, [UR4], UR8 ;  /* 0x0000000804ff75b2 */ /* 0x0087220008000100 */
[----:B------:R3:W1:Y:S01]  /*0670*/  SYNCS.EXCH.64 URZ, [UR4+0x18], UR6 ;  /* 0x0000180604ff75b2 */ /* 0x0006620008000100 */
[----:B------:R3:W1:Y:S01]  /*0680*/  SYNCS.EXCH.64 URZ, [UR4+0x8], UR8 ;  /* 0x0000080804ff75b2 */ /* 0x0006620008000100 */
[----:B------:R3:W1:Y:S01]  /*0690*/  SYNCS.EXCH.64 URZ, [UR4+0x20], UR6 ;  /* 0x0000200604ff75b2 */ /* 0x0006620008000100 */
[----:B------:R3:W1:Y:S01]  /*06a0*/  SYNCS.EXCH.64 URZ, [UR4+0x10], UR8 ;  /* 0x0000100804ff75b2 */ /* 0x0006620008000100 */
[----:B------:R3:W1:Y:S01]  /*06b0*/  SYNCS.EXCH.64 URZ, [UR4+0x28], UR6 ;  /* 0x0000280604ff75b2 */ /* 0x0006620008000100 */
[----:B------:R-:W-:Y:S01]  /*06c0*/  NOP ;  /* 0x0000000000007918 */ /* 0x000fe20000000000 */
.L_x_9:
[----:B------:R-:W2:Y:S01]  /*06d0*/  SHFL.IDX PT, R0, R81, RZ, 0x1f ;  /* 0x00001fff51007589 */ /* 0x000ea200000e0000 */
[----:B------:R-:W-:Y:S01]  /*06e0*/  NOP ;  /* 0x0000000000007918 */ /* 0x000fe20000000000 */
[----:B--2---:R-:W-:-:S13]  /*06f0*/  ISETP.NE.AND P0, PT, R0, 0x1, PT ;  /* 0x000000010000780c */ /* 0x004fda0003f05270 */
[----:B------:R-:W-:Y:S05]  /*0700*/  @P0 BRA `(.L_x_10) ;  /* 0x0000000000580947 */ /* 0x000fea0003800000 */
[----:B------:R-:W2:Y:S01]  /*0710*/  S2UR UR5, SR_CgaCtaId ;  /* 0x00000000000579c3 */ /* 0x000ea20000008800 */
[----:B---3--:R-:W-:Y:S01]  /*0720*/  UMOV UR4, 0x400 ;  /* 0x0000040000047882 */ /* 0x008fe20000000000 */
        /* <DEDUP_REMOVED lines=9> */
[----:B--2---:R-:W-:Y:S01]  /*07c0*/  ULEA UR4, UR5, UR4, 0x18 ;  /* 0x0000000405047291 */ /* 0x004fe2000f8ec0ff */
[----:B------:R-:W2:Y:S11]  /*07d0*/  FENCE.VIEW.ASYNC.S ;  /* 0x00000000000073c6 */ /* 0x000eb60000000000 */
[----:B--2---:R2:W3:Y:S01]  /*07e0*/  SYNCS.EXCH.64 URZ, [UR4+0x30], UR8 ;  /* 0x0000300804ff75b2 */ /* 0x0044e20008000100 */
[----:B------:R2:W1:Y:S01]  /*07f0*/  SYNCS.EXCH.64 URZ, [UR4+0x50], UR6 ;  /* 0x0000500604ff75b2 */ /* 0x0004620008000100 */
[----:B------:R2:W1:Y:S01]  /*0800*/  SYNCS.EXCH.64 URZ, [UR4+0x38], UR8 ;  /* 0x0000380804ff75b2 */ /* 0x0004620008000100 */
[----:B------:R2:W1:Y:S01]  /*0810*/  SYNCS.EXCH.64 URZ, [UR4+0x58], UR6 ;  /* 0x0000580604ff75b2 */ /* 0x0004620008000100 */
[----:B------:R2:W1:Y:S01]  /*0820*/  SYNCS.EXCH.64 URZ, [UR4+0x40], UR8 ;  /* 0x0000400804ff75b2 */ /* 0x0004620008000100 */
[----:B------:R2:W1:Y:S01]  /*0830*/  SYNCS.EXCH.64 URZ, [UR4+0x60], UR6 ;  /* 0x0000600604ff75b2 */ /* 0x0004620008000100 */
[----:B------:R2:W1:Y:S01]  /*0840*/  SYNCS.EXCH.64 URZ, [UR4+0x48], UR8 ;  /* 0x0000480804ff75b2 */ /* 0x0004620008000100 */
[----:B------:R2:W1:Y:S01]  /*0850*/  SYNCS.EXCH.64 URZ, [UR4+0x68], UR6 ;  /* 0x0000680604ff75b2 */ /* 0x0004620008000100 */
[----:B------:R-:W-:Y:S01]  /*0860*/  NOP ;  /* 0x0000000000007918 */ /* 0x000fe20000000000 */
.L_x_10:
[----:B------:R-:W4:Y:S01]  /*0870*/  SHFL.IDX PT, R0, R81, RZ, 0x1f ;  /* 0x00001fff51007589 */ /* 0x000f2200000e0000 */
[----:B------:R-:W-:Y:S01]  /*0880*/  NOP ;  /* 0x0000000000007918 */ /* 0x000fe20000000000 */
[----:B----4-:R-:W-:-:S13]  /*0890*/  ISETP.NE.AND P0, PT, R0, 0x3, PT ;  /* 0x000000030000780c */ /* 0x010fda0003f05270 */
[----:B------:R-:W-:Y:S05]  /*08a0*/  @P0 BRA `(.L_x_11) ;  /* 0x0000000000300947 */ /* 0x000fea0003800000 */
[----:B--23--:R-:W2:Y:S01]  /*08b0*/  S2UR UR6, SR_CgaCtaId ;  /* 0x00000000000679c3 */ /* 0x00cea20000008800 */
[----:B------:R-:W-:Y:S01]  /*08c0*/  UMOV UR4, 0x400 ;  /* 0x0000040000047882 */ /* 0x000fe20000000000 */
[----:B------:R-:W-:Y:S01]  /*08d0*/  UMOV UR5, 0x20 ;  /* 0x0000002000057882 */ /* 0x000fe20000000000 */
[----:B------:R-:W-:Y:S01]  /*08e0*/  ELECT P0, URZ, PT ;  /* 0x0000000000ff782f */ /* 0x000fe20003800000 */
[----:B--2---:R-:W-:Y:S02]  /*08f0*/  ULEA UR6, UR6, UR4, 0x18 ;  /* 0x0000000406067291 */ /* 0x004fe4000f8ec0ff */
[----:B------:R-:W-:-:S04]  /*0900*/  UIADD3 UR4, UPT, UPT, -UR5, 0x100000, URZ ;  /* 0x0010000005047890 */ /* 0x000fc8000fffe1ff */
[----:B------:R-:W-:Y:S02]  /*0910*/  USHF.L.U32 UR5, UR4, 0xb, URZ ;  /* 0x0000000b04057899 */ /* 0x000fe400080006ff */
[----:B------:R-:W-:Y:S01]  /*0920*/  USHF.L.U32 UR4, UR4, 0x1, URZ ;  /* 0x0000000104047899 */ /* 0x000fe200080006ff */
[----:B------:R-:W2:Y:S11]  /*0930*/  FENCE.VIEW.ASYNC.S ;  /* 0x00000000000073c6 */ /* 0x000eb60000000000 */
[----:B--2---:R4:W2:Y:S01]  /*0940*/  SYNCS.EXCH.64 URZ, [UR6+0x70], UR4 ;  /* 0x0000700406ff75b2 */ /* 0x0048a20008000100 */
[----:B------:R4:W3:Y:S02]  /*0950*/  SYNCS.EXCH.64 URZ, [UR6+0x78], UR4 ;  /* 0x0000780406ff75b2 */ /* 0x0008e40008000100 */
[----:B----4-:R-:W-:Y:S01]  /*0960*/  NOP ;  /* 0x0000000000007918 */ /* 0x010fe20000000000 */
.L_x_11:
[----:B------:R-:W4:Y:S01]  /*0970*/  SHFL.IDX PT, R0, R81, RZ, 0x1f ;  /* 0x00001fff51007589 */ /* 0x000f2200000e0000 */
[----:B------:R-:W-:Y:S01]  /*0980*/  NOP ;  /* 0x0000000000007918 */ /* 0x000fe20000000000 */
[----:B----4-:R-:W-:-:S13]  /*0990*/  ISETP.NE.AND P0, PT, R0, 0x4, PT ;  /* 0x000000040000780c */ /* 0x010fda0003f05270 */
[----:B------:R-:W-:Y:S05]  /*09a0*/  @P0 BRA `(.L_x_12) ;  /* 0x00000000004c0947 */ /* 0x000fea0003800000 */
[----:B------:R-:W4:Y:S01]  /*09b0*/  S2UR UR5, SR_CgaCtaId ;  /* 0x00000000000579c3 */ /* 0x000f220000008800 */
[----:B--23--:R-:W-:Y:S01]  /*09c0*/  UMOV UR4, 0x3a0 ;  /* 0x000003a000047882 */ /* 0x00cfe20000000000 */
[----:B------:R-:W-:Y:S01]  /*09d0*/  UMOV UR6, 0x400 ;  /* 0x0000040000067882 */ /* 0x000fe20000000000 */
[----:B------:R-:W-:Y:S01]  /*09e0*/  USEL UR4, UR4, 0x320, UP3 ;  /* 0x0000032004047887 */ /* 0x000fe20009800000 */
[----:B------:R-:W-:Y:S01]  /*09f0*/  UMOV UR8, 0x1 ;  /* 0x0000000100087882 */ /* 0x000fe20000000000 */
[----:B------:R-:W-:Y:S01]  /*0a00*/  ELECT P0, URZ, PT ;  /* 0x0000000000ff782f */ /* 0x000fe20003800000 */
[----:B------:R-:W-:-:S04]  /*0a10*/  UIADD3 UR8, UPT, UPT, -UR8, 0x100000, URZ ;  /* 0x0010000008087890 */ /* 0x000fc8000fffe1ff */
[----:B------:R-:W-:Y:S02]  /*0a20*/  USHF.L.U32 UR9, UR8, 0xb, URZ ;  /* 0x0000000b08097899 */ /* 0x000fe400080006ff */
[----:B------:R-:W-:Y:S02]  /*0a30*/  USHF.L.U32 UR8, UR8, 0x1, URZ ;  /* 0x0000000108087899 */ /* 0x000fe400080006ff */
[----:B----4-:R-:W-:Y:S02]  /*0a40*/  ULEA UR6, UR5, UR6, 0x18 ;  /* 0x0000000605067291 */ /* 0x010fe4000f8ec0ff */
[----:B------:R-:W-:-:S04]  /*0a50*/  UIADD3 UR4, UPT, UPT, -UR4, 0x100000, URZ ;  /* 0x0010000004047890 */ /* 0x000fc8000fffe1ff */
[----:B------:R-:W-:Y:S02]  /*0a60*/  USHF.L.U32 UR5, UR4, 0xb, URZ ;  /* 0x0000000b04057899 */ /* 0x000fe400080006ff */
[----:B------:R-:W-:Y:S01]  /*0a70*/  USHF.L.U32 UR4, UR4, 0x1, URZ ;  /* 0x0000000104047899 */ /* 0x000fe200080006ff */
[----:B------:R-:W2:Y:S03]  /*0a80*/  FENCE.VIEW.ASYNC.S ;  /* 0x00000000000073c6 */ /* 0x000ea60000000000 */
[----:B--2---:R4:W2:Y:S08]  /*0a90*/  SYNCS.EXCH.64 URZ, [UR6+0x80], UR8 ;  /* 0x0000800806ff75b2 */ /* 0x0048b00008000100 */
[----:B------:R4:W3:Y:S01]  /*0aa0*/  SYNCS.EXCH.64 URZ, [UR6+0x90], UR4 ;  /* 0x0000900406ff75b2 */ /* 0x0008e20008000100 */
[----:B------:R4:W1:Y:S01]  /*0ab0*/  SYNCS.EXCH.64 URZ, [UR6+0x88], UR8 ;  /* 0x0000880806ff75b2 */ /* 0x0008620008000100 */
[----:B------:R4:W1:Y:S02]  /*0ac0*/  SYNCS.EXCH.64 URZ, [UR6+0x98], UR4 ;  /* 0x0000980406ff75b2 */ /* 0x0008640008000100 */
[----:B----4-:R-:W-:Y:S01]  /*0ad0*/  NOP ;  /* 0x0000000000007918 */ /* 0x010fe20000000000 */
.L_x_12:
[----:B------:R-:W4:Y:S01]  /*0ae0*/  SHFL.IDX PT, R0, R81, RZ, 0x1f ;  /* 0x00001fff51007589 */ /* 0x000f2200000e0000 */
[----:B------:R-:W-:Y:S01]  /*0af0*/  NOP ;  /* 0x0000000000007918 */ /* 0x000fe20000000000 */
[----:B----4-:R-:W-:-:S13]  /*0b00*/  ISETP.NE.AND P0, PT, R0, 0x5, PT ;  /* 0x000000050000780c */ /* 0x010fda0003f05270 */
[----:B------:R-:W-:Y:S05]  /*0b10*/  @P0 BRA `(.L_x_13) ;  /* 0x0000000000580947 */ /* 0x000fea0003800000 */
[----:B------:R-:W4:Y:S01]  /*0b20*/  S2UR UR5, SR_CgaCtaId ;  /* 0x00000000000579c3 */ /* 0x000f220000008800 */
[----:B--23--:R-:W-:Y:S01]  /*0b30*/  UMOV UR4, 0x400 ;  /* 0x0000040000047882 */ /* 0x00cfe20000000000 */
        /* <DEDUP_REMOVED lines=9> */
[----:B----4-:R-:W-:Y:S01]  /*0bd0*/  ULEA UR4, UR5, UR4, 0x18 ;  /* 0x0000000405047291 */ /* 0x010fe2000f8ec0ff */
[----:B------:R-:W2:Y:S11]  /*0be0*/  FENCE.VIEW.ASYNC.S ;  /* 0x00000000000073c6 */ /* 0x000eb60000000000 */
[----:B--2---:R4:W2:Y:S01]  /*0bf0*/  SYNCS.EXCH.64 URZ, [UR4+0xa0], UR6 ;  /* 0x0000a00604ff75b2 */ /* 0x0048a20008000100 */
[----:B------:R4:W3:Y:S01]  /*0c00*/  SYNCS.EXCH.64 URZ, [UR4+0xc0], UR8 ;  /* 0x0000c00804ff75b2 */ /* 0x0008e20008000100 */
[----:B------:R4:W1:Y:S01]  /*0c10*/  SYNCS.EXCH.64 URZ, [UR4+0xa8], UR6 ;  /* 0x0000a80604ff75b2 */ /* 0x0008620008000100 */
[----:B------:R4:W1:Y:S01]  /*0c20*/  SYNCS.EXCH.64 URZ, [UR4+0xc8], UR8 ;  /* 0x0000c80804ff75b2 */ /* 0x0008620008000100 */
[----:B------:R4:W1:Y:S01]  /*0c30*/  SYNCS.EXCH.64 URZ, [UR4+0xb0], UR6 ;  /* 0x0000b00604ff75b2 */ /* 0x0008620008000100 */
[----:B------:R4:W1:Y:S01]  /*0c40*/  SYNCS.EXCH.64 URZ, [UR4+0xd0], UR8 ;  /* 0x0000d00804ff75b2 */ /* 0x0008620008000100 */
[----:B------:R4:W1:Y:S01]  /*0c50*/  SYNCS.EXCH.64 URZ, [UR4+0xb8], UR6 ;  /* 0x0000b80604ff75b2 */ /* 0x0008620008000100 */
[----:B------:R4:W1:Y:S02]  /*0c60*/  SYNCS.EXCH.64 URZ, [UR4+0xd8], UR8 ;  /* 0x0000d80804ff75b2 */ /* 0x0008640008000100 */
[----:B----4-:R-:W-:Y:S01]  /*0c70*/  NOP ;  /* 0x0000000000007918 */ /* 0x010fe20000000000 */
.L_x_13:
[----:B------:R-:W4:Y:S01]  /*0c80*/  SHFL.IDX PT, R0, R81, RZ, 0x1f ;  /* 0x00001fff51007589 */ /* 0x000f2200000e0000 */
[----:B------:R-:W-:Y:S01]  /*0c90*/  ISETP.NE.OR P1, PT, RZ, UR13, !P1 ;  /* 0x0000000dff007c0c */ /* 0x000fe2000cf25670 */
[----:B------:R-:W-:Y:S01]  /*0ca0*/  NOP ;  /* 0x0000000000007918 */ /* 0x000fe20000000000 */
[----:B----4-:R-:W-:-:S13]  /*0cb0*/  ISETP.NE.AND P0, PT, R0, 0x3, PT ;  /* 0x000000030000780c */ /* 0x010fda0003f05270 */
[----:B------:R-:W-:Y:S05]  /*0cc0*/  @P0 BRA `(.L_x_14) ;  /* 0x0000000000380947 */ /* 0x000fea0003800000 */
[----:B------:R-:W4:Y:S01]  /*0cd0*/  S2UR UR5, SR_CgaCtaId ;  /* 0x00000000000579c3 */ /* 0x000f220000008800 */
[----:B--23--:R-:W-:Y:S01]  /*0ce0*/  UMOV UR4, 0x400 ;  /* 0x0000040000047882 */ /* 0x00cfe20000000000 */
[----:B------:R-:W-:Y:S01]  /*0cf0*/  UMOV UR6, 0x20 ;  /* 0x0000002000067882 */ /* 0x000fe20000000000 */
[----:B------:R-:W-:Y:S01]  /*0d00*/  ELECT P0, URZ, PT ;  /* 0x0000000000ff782f */ /* 0x000fe20003800000 */
[----:B------:R-:W-:-:S04]  /*0d10*/  UIADD3 UR6, UPT, UPT, -UR6, 0x100000, URZ ;  /* 0x0010000006067890 */ /* 0x000fc8000fffe1ff */
[----:B------:R-:W-:Y:S02]  /*0d20*/  USHF.L.U32 UR7, UR6, 0xb, URZ ;  /* 0x0000000b06077899 */ /* 0x000fe400080006ff */
[----:B------:R-:W-:Y:S02]  /*0d30*/  USHF.L.U32 UR6, UR6, 0x1, URZ ;  /* 0x0000000106067899 */ /* 0x000fe400080006ff */
[----:B----4-:R-:W-:Y:S01]  /*0d40*/  ULEA UR4, UR5, UR4, 0x18 ;  /* 0x0000000405047291 */ /* 0x010fe2000f8ec0ff */
[----:B------:R-:W2:Y:S11]  /*0d50*/  FENCE.VIEW.ASYNC.S ;  /* 0x00000000000073c6 */ /* 0x000eb60000000000 */
[----:B--2---:R4:W2:Y:S01]  /*0d60*/  SYNCS.EXCH.64 URZ, [UR4+0xe0], UR6 ;  /* 0x0000e00604ff75b2 */ /* 0x0048a20008000100 */
[----:B------:R4:W3:Y:S01]  /*0d70*/  SYNCS.EXCH.64 URZ, [UR4+0xf0], UR6 ;  /* 0x0000f00604ff75b2 */ /* 0x0008e20008000100 */
[----:B------:R4:W1:Y:S01]  /*0d80*/  SYNCS.EXCH.64 URZ, [UR4+0xe8], UR6 ;  /* 0x0000e80604ff75b2 */ /* 0x0008620008000100 */
[----:B------:R4:W1:Y:S02]  /*0d90*/  SYNCS.EXCH.64 URZ, [UR4+0xf8], UR6 ;  /* 0x0000f80604ff75b2 */ /* 0x0008640008000100 */
[----:B----4-:R-:W-:Y:S01]  /*0da0*/  NOP ;  /* 0x0000000000007918 */ /* 0x010fe20000000000 */
.L_x_14:
[----:B--23--:R-:W2:Y:S01]  /*0db0*/  S2UR UR7, SR_CgaCtaId ;  /* 0x00000000000779c3 */ /* 0x00cea20000008800 */
[----:B------:R-:W-:Y:S01]  /*0dc0*/  VOTEU.ALL UP0, P1 ;  /* 0x0000000000ff7886 */ /* 0x000fe20000800000 */
[----:B------:R-:W-:Y:S01]  /*0dd0*/  UMOV UR4, 0x20 ;  /* 0x0000002000047882 */ /* 0x000fe20000000000 */
[----:B------:R-:W-:Y:S01]  /*0de0*/  NOP ;  /* 0x0000000000007918 */ /* 0x000fe20000000000 */
[----:B-1----:R-:W-:Y:S01]  /*0df0*/  LOP3.LUT R3, R95, 0x1f, RZ, 0xc0, !PT ;  /* 0x0000001f5f037812 */ /* 0x002fe200078ec0ff */
[----:B------:R-:W-:Y:S01]  /*0e00*/  UISETP.NE.AND UP4, UPT, UR13, URZ, UPT ;  /* 0x000000ff0d00728c */ /* 0x000fe2000bf85270 */
[----:B------:R-:W-:Y:S01]  /*0e10*/  @!UP0 UMOV UR6, 0x400 ;  /* 0x0000040000068882 */ /* 0x000fe20000000000 */
[----:B------:R-:W-:-:S04]  /*0e20*/  @!UP0 UIADD3 UR4, UPT, UPT, -UR4, 0x100000, URZ ;  /* 0x0010000004048890 */ /* 0x000fc8000fffe1ff */
[----:B------:R-:W-:Y:S02]  /*0e30*/  @!UP0 USHF.L.U32 UR5, UR4, 0xb, URZ ;  /* 0x0000000b04058899 */ /* 0x000fe400080006ff */
[----:B------:R-:W-:Y:S02]  /*0e40*/  @!UP0 USHF.L.U32 UR4, UR4, 0x1, URZ ;  /* 0x0000000104048899 */ /* 0x000fe400080006ff */
[----:B--2---:R-:W-:Y:S01]  /*0e50*/  @!UP0 ULEA UR6, UR7, UR6, 0x18 ;  /* 0x0000000607068291 */ /* 0x004fe2000f8ec0ff */
[----:B------:R-:W1:Y:S01]  /*0e60*/  LDCU UR7, c[0x0][0x36c] ;  /* 0x00006d80ff0777ac */ /* 0x000e620008000800 */
[----:B------:R-:W-:Y:S01]  /*0e70*/  VOTEU.ALL UP0, P1 ;  /* 0x0000000000ff7886 */ /* 0x000fe20000800000 */
[----:B------:R-:W2:Y:S09]  /*0e80*/  FENCE.VIEW.ASYNC.S ;  /* 0x00000000000073c6 */ /* 0x000eb20000000000 */
[----:B--2---:R2:W3:Y:S01]  /*0e90*/  @!UP0 SYNCS.EXCH.64 URZ, [UR6+0x100], UR4 ;  /* 0x0001000406ff85b2 */ /* 0x0044e20008000100 */
[----:B-1----:R-:W-:-:S09]  /*0ea0*/  UISETP.EQ.U32.AND UP5, UPT, UR7, 0x1, UPT ;  /* 0x000000010700788c */ /* 0x002fd2000bfa2070 */
[----:B--2---:R-:W-:Y:S05]  /*0eb0*/  BRA.U !UP5, `(.L_x_15) ;  /* 0x000000010d087547 */ /* 0x004fea000b800000 */
[----:B---3--:R-:W-:Y:S01]  /*0ec0*/  UCGABAR_ARV ;  /* 0x00000000000079c7 */ /* 0x008fe20008000000 */
[----:B------:R-:W-:Y:S05]  /*0ed0*/  BRA `(.L_x_16) ;  /* 0x0000000000047947 */ /* 0x000fea0003800000 */
.L_x_15:
[----:B---3--:R-:W-:Y:S01]  /*0ee0*/  NOP ;  /* 0x0000000000007918 */ /* 0x008fe20000000000 */
.L_x_16:
[----:B------:R-:W1:Y:S01]  /*0ef0*/  S2UR UR19, SR_CTAID.X ;  /* 0x00000000001379c3 */ /* 0x000e620000002500 */
[----:B------:R-:W-:-:S05]  /*0f00*/  CS2R.32 R83, SR_CgaSize ;  /* 0x0000000000537805 */ /* 0x000fca0000008a00 */
[----:B------:R-:W-:-:S05]  /*0f10*/  IMAD R83, R83, -0xa0, RZ ;  /* 0xffffff6053537824 */ /* 0x000fca00078e02ff */
[----:B------:R-:W-:-:S14]  /*0f20*/  R2UR UR5, R83 ;  /* 0x00000000530572ca */ /* 0x000fdc00000e0000 */
[----:B------:R-:W2:Y:S01]  /*0f30*/  LDCU UR5, c[0x0][UR5+0x2b0] ;  /* 0x00005600050577ac */ /* 0x000ea20008000800 */
[----:B------:R-:W-:-:S05]  /*0f40*/  CS2R.32 R83, SR_CgaSize ;  /* 0x0000000000537805 */ /* 0x000fca0000008a00 */
[----:B------:R-:W-:-:S05]  /*0f50*/  IMAD R83, R83, -0xa0, RZ ;  /* 0xffffff6053537824 */ /* 0x000fca00078e02ff */
[----:B------:R-:W-:-:S14]  /*0f60*/  R2UR UR4, R83 ;  /* 0x00000000530472ca */ /* 0x000fdc00000e0000 */
[----:B------:R-:W3:Y:S01]  /*0f70*/  LDCU UR4, c[0x0][UR4+0x2b4] ;  /* 0x00005680040477ac */ /* 0x000ee20008000800 */
[----:B------:R-:W4:Y:S01]  /*0f80*/  S2UR UR7, SR_CTAID.Y ;  /* 0x00000000000779c3 */ /* 0x000f220000002600 */
[----:B------:R-:W-:-:S05]  /*0f90*/  CS2R.32 R83, SR_CgaSize ;  /* 0x0000000000537805 */ /* 0x000fca0000008a00 */
[----:B------:R-:W-:-:S05]  /*0fa0*/  IMAD R83, R83, -0xa0, RZ ;  /* 0xffffff6053537824 */ /* 0x000fca00078e02ff */
[----:B------:R-:W-:-:S14]  /*0fb0*/  R2UR UR8, R83 ;  /* 0x00000000530872ca */ /* 0x000fdc00000e0000 */
[----:B------:R-:W3:Y:S01]  /*0fc0*/  LDCU UR8, c[0x0][UR8+0x2a0] ;  /* 0x00005400080877ac */ /* 0x000ee20008000800 */
[----:B------:R-:W-:-:S05]  /*0fd0*/  CS2R.32 R83, SR_CgaSize ;  /* 0x0000000000537805 */ /* 0x000fca0000008a00 */
[----:B------:R-:W-:-:S05]  /*0fe0*/  IMAD R83, R83, -0xa0, RZ ;  /* 0xffffff6053537824 */ /* 0x000fca00078e02ff */
[----:B------:R-:W-:-:S14]  /*0ff0*/  R2UR UR9, R83 ;  /* 0x00000000530972ca */ /* 0x000fdc00000e0000 */
[----:B------:R-:W3:Y:S01]  /*1000*/  LDCU UR9, c[0x0][UR9+0x2a4] ;  /* 0x00005480090977ac */ /* 0x000ee20008000800 */
[----:B------:R-:W3:Y:S01]  /*1010*/  S2UR UR10, SR_CgaCtaId ;  /* 0x00000000000a79c3 */ /* 0x000ee20000008800 */
[----:B------:R-:W-:Y:S01]  /*1020*/  UISETP.GT.U32.AND UP0, UPT, UR33, 0xffff, UPT ;  /* 0x0000ffff2100788c */ /* 0x000fe2000bf04070 */
[----:B------:R-:W3:Y:S01]  /*1030*/  LDCU UR18, c[0x0][0xb24] ;  /* 0x00016480ff1277ac */ /* 0x000ee20008000800 */
[----:B------:R-:W-:Y:S01]  /*1040*/  UMOV UR27, 0x5 ;  /* 0x00000005001b7882 */ /* 0x000fe20000000000 */
[----:B-1----:R-:W-:-:S04]  /*1050*/  I2FP.F32.U32 R2, UR19 ;  /* 0x0000001300027c45 */ /* 0x002fc80008201000 */
[----:B------:R-:W1:Y:S01]  /*1060*/  S2UR UR36, SR_CTAID.Z ;  /* 0x00000000002479c3 */ /* 0x000e620000002700 */
[----:B------:R-:W1:Y:S01]  /*1070*/  LDCU UR45, c[0x0][0xb24] ;  /* 0x00016480ff2d77ac */ /* 0x000e620008000800 */
[----:B--2---:R-:W-:Y:S01]  /*1080*/  FMUL R2, R2, UR5 ;  /* 0x0000000502027c20 */ /* 0x004fe20008400000 */
[----:B------:R-:W-:Y:S01]  /*1090*/  USEL UR5, UR33, 0xffff, !UP0 ;  /* 0x0000ffff21057887 */ /* 0x000fe2000c000000 */
[----:B----4-:R-:W-:Y:S01]  /*10a0*/  I2FP.F32.U32 R0, UR7 ;  /* 0x0000000700007c45 */ /* 0x010fe20008201000 */
[----:B------:R-:W2:Y:S03]  /*10b0*/  LDCU UR26, c[0x0][0xb30] ;  /* 0x00016600ff1a77ac */ /* 0x000ea60008000800 */
[----:B------:R-:W4:Y:S01]  /*10c0*/  F2I.U32.TRUNC.NTZ R2, R2 ;  /* 0x0000000200027305 */ /* 0x000f22000020f000 */
[----:B---3--:R-:W-:Y:S01]  /*10d0*/  FMUL R0, R0, UR4 ;  /* 0x0000000400007c20 */ /* 0x008fe20008400000 */
[----:B------:R-:W-:-:S02]  /*10e0*/  ULOP3.LUT UR24, UR5, 0xffff, URZ, 0xc0, !UPT ;  /* 0x0000ffff05187892 */ /* 0x000fc4000f8ec0ff */
[----:B------:R-:W-:Y:S02]  /*10f0*/  USHF.L.U32 UR28, UR10, 0x9, URZ ;  /* 0x000000090a1c7899 */ /* 0x000fe400080006ff */
[----:B------:R-:W-:Y:S02]  /*1100*/  UISETP.GE.AND UP2, UPT, UR18, 0x1, UPT ;  /* 0x000000011200788c */ /* 0x000fe4000bf46270 */
[----:B------:R-:W3:Y:S01]  /*1110*/  F2I.U32.TRUNC.NTZ R0, R0 ;  /* 0x0000000000007305 */ /* 0x000ee2000020f000 */
[----:B------:R-:W-:Y:S01]  /*1120*/  UMOV UR32, UR7 ;  /* 0x0000000700207c82 */ /* 0x000fe20008000000 */
[----:B------:R-:W-:Y:S01]  /*1130*/  UMOV UR20, UR19 ;  /* 0x0000001300147c82 */ /* 0x000fe20008000000 */
[----:B----4-:R-:W-:Y:S02]  /*1140*/  R2UR UR4, R2 ;  /* 0x00000000020472ca */ /* 0x010fe400000e0000 */
[----:B------:R-:W-:Y:S02]  /*1150*/  PRMT R2, RZ, 0x7610, R2 ;  /* 0x00007610ff027816 */ /* 0x000fe40000000002 */
[----:B---3--:R-:W-:-:S02]  /*1160*/  R2UR UR6, R0 ;  /* 0x00000000000672ca */ /* 0x008fc400000e0000 */
[----:B------:R-:W-:-:S07]  /*1170*/  PRMT R0, RZ, 0x7610, R0 ;  /* 0x00007610ff007816 */ /* 0x000fce0000000000 */
[----:B------:R-:W-:-:S04]  /*1180*/  UIADD3 UR5, UPT, UPT, -UR4, URZ, URZ ;  /* 0x000000ff04057290 */ /* 0x000fc8000fffe1ff */
[----:B------:R-:W-:Y:S02]  /*1190*/  UIMAD UR5, UR8, UR5, UR19 ;  /* 0x00000005080572a4 */ /* 0x000fe4000f8e0213 */
[----:B------:R-:W-:-:S04]  /*11a0*/  UIADD3 UR4, UPT, UPT, -UR6, URZ, URZ ;  /* 0x000000ff06047290 */ /* 0x000fc8000fffe1ff */
[----:B------:R-:W-:Y:S01]  /*11b0*/  IMAD.U32 R83, RZ, RZ, UR5 ;  /* 0x00000005ff537e24 */ /* 0x000fe2000f8e00ff */
[----:B------:R-:W-:-:S06]  /*11c0*/  UIMAD UR4, UR9, UR4, UR7 ;  /* 0x00000004090472a4 */ /* 0x000fcc000f8e0207 */
[----:B------:R-:W-:Y:S01]  /*11d0*/  IMAD.U32 R82, RZ, RZ, UR4 ;  /* 0x00000004ff527e24 */ /* 0x000fe2000f8e00ff */
[----:B-12---:R-:W-:Y:S06]  /*11e0*/  BRA.U UP4, `(.L_x_17) ;  /* 0x0000000104447547 */ /* 0x006fec000b800000 */
[----:B------:R-:W-:Y:S02]  /*11f0*/  R2UR UR4, R83 ;  /* 0x00000000530472ca */ /* 0x000fe400000e0000 */
[----:B------:R-:W-:-:S11]  /*1200*/  R2UR UR8, R82 ;  /* 0x00000000520872ca */ /* 0x000fd600000e0000 */
[----:B------:R-:W-:Y:S02]  /*1210*/  UISETP.GT.U32.AND UP0, UPT, UR4, 0x1, UPT ;  /* 0x000000010400788c */ /* 0x000fe4000bf04070 */
[----:B------:R-:W-:Y:S02]  /*1220*/  ULOP3.LUT UR4, UR4, 0xfffffffe, URZ, 0xc0, !UPT ;  /* 0xfffffffe04047892 */ /* 0x000fe4000f8ec0ff */
[----:B------:R-:W-:Y:S02]  /*1230*/  UISETP.NE.AND UP1, UPT, UR8, URZ, UP0 ;  /* 0x000000ff0800728c */ /* 0x000fe40008725270 */
[----:B------:R-:W-:Y:S02]  /*1240*/  UISETP.NE.AND UP0, UPT, UR8, 0x1, UP0 ;  /* 0x000000010800788c */ /* 0x000fe40008705270 */
[----:B------:R-:W-:Y:S02]  /*1250*/  USEL UR7, URZ, 0x1, UP1 ;  /* 0x00000001ff077887 */ /* 0x000fe40008800000 */
[----:B------:R-:W-:-:S02]  /*1260*/  USEL UR6, URZ, 0x4, UP0 ;  /* 0x00000004ff067887 */ /* 0x000fc40008000000 */
[----:B------:R-:W-:Y:S02]  /*1270*/  USEL UR5, URZ, 0x2, UP1 ;  /* 0x00000002ff057887 */ /* 0x000fe40008800000 */
[----:B------:R-:W-:Y:S02]  /*1280*/  ULEA UR4, UR8, UR4, 0x1 ;  /* 0x0000000408047291 */ /* 0x000fe4000f8e08ff */
[----:B------:R-:W-:Y:S02]  /*1290*/  USEL UR8, URZ, 0x8, UP0 ;  /* 0x00000008ff087887 */ /* 0x000fe40008000000 */
[----:B------:R-:W-:-:S03]  /*12a0*/  UIADD3 UR5, UPT, UPT, UR5, UR6, UR7 ;  /* 0x0000000605057290 */ /* 0x000fc6000fffe007 */
[----:B------:R-:W-:Y:S01]  /*12b0*/  UMOV UR6, 0x3 ;  /* 0x0000000300067882 */ /* 0x000fe20000000000 */
[----:B------:R-:W-:Y:S02]  /*12c0*/  UIADD3 UR5, UPT, UPT, UR5, UR8, URZ ;  /* 0x0000000805057290 */ /* 0x000fe4000fffe0ff */
[----:B------:R-:W-:-:S04]  /*12d0*/  USHF.L.U32 UR4, UR6, UR4, URZ ;  /* 0x0000000406047299 */ /* 0x000fc800080006ff */
[----:B------:R-:W-:Y:S02]  /*12e0*/  IMAD.U32 R2, RZ, RZ, UR5 ;  /* 0x00000005ff027e24 */ /* 0x000fe4000f8e00ff */
[----:B------:R-:W-:Y:S02]  /*12f0*/  IMAD.U32 R0, RZ, RZ, UR4 ;  /* 0x00000004ff007e24 */ /* 0x000fe4000f8e00ff */
.L_x_17:
[----:B------:R-:W-:Y:S05]  /*1300*/  BRA.U !UP2, `(.L_x_18) ;  /* 0x000000010ad07547 */ /* 0x000fea000b800000 */
[----:B------:R-:W1:Y:S01]  /*1310*/  LDCU.128 UR20, c[0x0][0xb10] ;  /* 0x00016200ff1477ac */ /* 0x000e620008000c00 */
[----:B------:R-:W2:Y:S01]  /*1320*/  LDCU UR12, c[0x0][0x370] ;  /* 0x00006e00ff0c77ac */ /* 0x000ea20008000800 */
[----:B------:R-:W3:Y:S01]  /*1330*/  LDCU UR5, c[0x0][0x374] ;  /* 0x00006e80ff0577ac */ /* 0x000ee20008000800 */
[----:B------:R-:W4:Y:S01]  /*1340*/  LDCU UR25, c[0x0][0xb0c] ;  /* 0x00016180ff1977ac */ /* 0x000f220008000800 */
[----:B------:R-:W4:Y:S01]  /*1350*/  LDCU UR4, c[0x0][0xb20] ;  /* 0x00016400ff0477ac */ /* 0x000f220008000800 */
[----:B------:R-:W4:Y:S01]  /*1360*/  LDCU.64 UR16, c[0x0][0xb28] ;  /* 0x00016500ff1077ac */ /* 0x000f220008000a00 */
[----:B-1----:R-:W-:Y:S02]  /*1370*/  UISETP.NE.AND UP0, UPT, UR22, 0x1, UPT ;  /* 0x000000011600788c */ /* 0x002fe4000bf05270 */
[----:B---3--:R-:W-:Y:S02]  /*1380*/  UIMAD.WIDE.U32 UR6, UR5, UR23, URZ ;  /* 0x00000017050672a5 */ /* 0x008fe4000f8e00ff */
[----:B--2---:R-:W-:-:S02]  /*1390*/  UIMAD.WIDE.U32 UR8, UR12, UR20, URZ ;  /* 0x000000140c0872a5 */ /* 0x004fc4000f8e00ff */
[----:B----4-:R-:W-:Y:S02]  /*13a0*/  UISETP.NE.AND UP1, UPT, UR25, 0x1, UPT ;  /* 0x000000011900788c */ /* 0x010fe4000bf25270 */
[----:B------:R-:W-:Y:S01]  /*13b0*/  UISETP.NE.AND UP2, UPT, UR18, 0x1, UPT ;  /* 0x000000011200788c */ /* 0x000fe2000bf45270 */
[----:B------:R-:W-:Y:S02]  /*13c0*/  UMOV UR6, UR7 ;  /* 0x0000000700067c82 */ /* 0x000fe40008000000 */
[----:B------:R-:W-:Y:S01]  /*13d0*/  UMOV UR8, UR9 ;  /* 0x0000000900087c82 */ /* 0x000fe20008000000 */
[----:B------:R-:W-:Y:S02]  /*13e0*/  @UP0 USHF.R.U32.HI UR5, URZ, UR4, UR6 ;  /* 0x00000004ff050299 */ /* 0x000fe40008011606 */
[----:B------:R-:W-:Y:S02]  /*13f0*/  UIMAD.WIDE.U32 UR14, UR32, UR23, URZ ;  /* 0x00000017200e72a5 */ /* 0x000fe4000f8e00ff */
[----:B------:R-:W-:-:S02]  /*1400*/  UIMAD.WIDE.U32 UR6, UR5, UR16, URZ ;  /* 0x00000010050672a5 */ /* 0x000fc4000f8e00ff */
[----:B------:R-:W-:Y:S02]  /*1410*/  @UP1 USHF.R.U32.HI UR12, URZ, UR21, UR8 ;  /* 0x00000015ff0c1299 */ /* 0x000fe40008011608 */
[----:B------:R-:W-:Y:S02]  /*1420*/  UIMAD.WIDE.U32 UR10, UR19, UR20, URZ ;  /* 0x00000014130a72a5 */ /* 0x000fe4000f8e00ff */
[----:B------:R-:W-:Y:S01]  /*1430*/  UIMAD.WIDE.U32 UR8, UR12, UR16, URZ ;  /* 0x000000100c0872a5 */ /* 0x000fe2000f8e00ff */
[----:B------:R-:W-:Y:S01]  /*1440*/  UMOV UR14, UR15 ;  /* 0x0000000f000e7c82 */ /* 0x000fe20008000000 */
[----:B------:R-:W-:Y:S01]  /*1450*/  UMOV UR6, UR7 ;  /* 0x0000000700067c82 */ /* 0x000fe20008000000 */
[----:B------:R-:W-:Y:S02]  /*1460*/  USHF.R.U32.HI UR14, URZ, UR4, UR14 ;  /* 0x00000004ff0e7299 */ /* 0x000fe4000801160e */
[----:B------:R-:W-:Y:S01]  /*1470*/  @UP2 USHF.R.U32.HI UR5, URZ, UR17, UR6 ;  /* 0x00000011ff052299 */ /* 0x000fe20008011606 */
[----:B------:R-:W-:-:S02]  /*1480*/  UMOV UR10, UR11 ;  /* 0x0000000b000a7c82 */ /* 0x000fc40008000000 */
[----:B------:R-:W-:Y:S01]  /*1490*/  UMOV UR6, UR9 ;  /* 0x0000000900067c82 */ /* 0x000fe20008000000 */
[----:B------:R-:W-:Y:S02]  /*14a0*/  USHF.R.U32.HI UR10, URZ, UR21, UR10 ;  /* 0x00000015ff0a7299 */ /* 0x000fe4000801160a */
[----:B------:R-:W-:Y:S02]  /*14b0*/  @UP2 USHF.R.U32.HI UR12, URZ, UR17, UR6 ;  /* 0x00000011ff0c2299 */ /* 0x000fe40008011606 */
[----:B------:R-:W-:Y:S02]  /*14c0*/  USEL UR4, UR32, UR14, !UP0 ;  /* 0x0000000e20047287 */ /* 0x000fe4000c000000 */
[----:B------:R-:W-:Y:S02]  /*14d0*/  UIMAD UR6, UR5, UR18, URZ ;  /* 0x00000012050672a4 */ /* 0x000fe4000f8e02ff */
[----:B------:R-:W-:Y:S02]  /*14e0*/  USEL UR5, UR19, UR10, !UP1 ;  /* 0x0000000a13057287 */ /* 0x000fe4000c800000 */
[----:B------:R-:W-:-:S02]  /*14f0*/  UIMAD UR8, UR12, UR18, URZ ;  /* 0x000000120c0872a4 */ /* 0x000fc4000f8e02ff */
[----:B------:R-:W-:Y:S02]  /*1500*/  UISETP.GE.AND UP0, UPT, UR4, UR6, UPT ;  /* 0x000000060400728c */ /* 0x000fe4000bf06270 */
[----:B------:R-:W-:Y:S02]  /*1510*/  UIMAD.WIDE.U32 UR6, UR4, UR16, URZ ;  /* 0x00000010040672a5 */ /* 0x000fe4000f8e00ff */
[----:B------:R-:W-:Y:S02]  /*1520*/  UISETP.GE.OR UP0, UPT, UR5, UR8, UP0 ;  /* 0x000000080500728c */ /* 0x000fe40008706670 */
[----:B------:R-:W-:Y:S02]  /*1530*/  UIMAD.WIDE.U32 UR8, UR5, UR16, URZ ;  /* 0x00000010050872a5 */ /* 0x000fe4000f8e00ff */
[----:B------:R-:W-:Y:S02]  /*1540*/  USHF.R.U32.HI UR7, URZ, UR17, UR7 ;  /* 0x00000011ff077299 */ /* 0x000fe40008011607 */
[----:B------:R-:W-:-:S02]  /*1550*/  UIADD3 UR10, UPT, UPT, -UR4, URZ, URZ ;  /* 0x000000ff040a7290 */ /* 0x000fc4000fffe1ff */
[----:B------:R-:W-:Y:S02]  /*1560*/  USEL UR7, UR4, UR7, !UP2 ;  /* 0x0000000704077287 */ /* 0x000fe4000d000000 */
[----:B------:R-:W-:Y:S01]  /*1570*/  UIADD3 UR20, UPT, UPT, -UR5, URZ, URZ ;  /* 0x000000ff05147290 */ /* 0x000fe2000fffe1ff */
[----:B------:R-:W-:Y:S01]  /*1580*/  @!UP0 UMOV UR6, UR9 ;  /* 0x0000000900068c82 */ /* 0x000fe20008000000 */
[----:B------:R-:W-:Y:S02]  /*1590*/  UIADD3 UR8, UPT, UPT, -UR7, URZ, URZ ;  /* 0x000000ff07087290 */ /* 0x000fe4000fffe1ff */
[----:B------:R-:W-:Y:S02]  /*15a0*/  @!UP0 USHF.R.U32.HI UR6, URZ, UR17, UR6 ;  /* 0x00000011ff068299 */ /* 0x000fe40008011606 */
[----:B------:R-:W-:Y:S02]  /*15b0*/  UIMAD UR8, UR18, UR8, UR4 ;  /* 0x00000008120872a4 */ /* 0x000fe4000f8e0204 */
[----:B------:R-:W-:-:S02]  /*15c0*/  @!UP0 USEL UR6, UR5, UR6, !UP2 ;  /* 0x0000000605068287 */ /* 0x000fc4000d000000 */
[----:B------:R-:W-:Y:S02]  /*15d0*/  UIMAD UR32, UR22, UR10, UR32 ;  /* 0x0000000a162072a4 */ /* 0x000fe4000f8e0220 */
[----:B------:R-:W-:Y:S02]  /*15e0*/  @!UP0 UIADD3 UR7, UPT, UPT, UR7, -UR6, URZ ;  /* 0x8000000607078290 */ /* 0x000fe4000fffe0ff */
[----:B------:R-:W-:Y:S02]  /*15f0*/  @!UP0 UIMAD UR6, UR8, UR12, UR6 ;  /* 0x0000000c080682a4 */ /* 0x000fe4000f8e0206 */
[----:B------:R-:W-:Y:S02]  /*1600*/  @!UP0 UIMAD UR4, UR7, UR18, UR5 ;  /* 0x00000012070482a4 */ /* 0x000fe4000f8e0205 */
[----:B------:R-:W-:Y:S02]  /*1610*/  UIMAD UR20, UR25, UR20, UR19 ;  /* 0x00000014191472a4 */ /* 0x000fe4000f8e0213 */
[----:B------:R-:W-:Y:S01]  /*1620*/  UIMAD UR32, UR4, UR22, UR32 ;  /* 0x00000016042072a4 */ /* 0x000fe2000f8e0220 */
[----:B------:R-:W-:-:S02]  /*1630*/  @!UP0 UMOV UR5, UR6 ;  /* 0x0000000600058c82 */ /* 0x000fc40008000000 */
[----:B------:R-:W-:-:S12]  /*1640*/  UIMAD UR20, UR5, UR25, UR20 ;  /* 0x00000019051472a4 */ /* 0x000fd8000f8e0214 */
.L_x_18:
[----:B------:R-:W-:Y:S02]  /*1650*/  UISETP.NE.AND UP1, UPT, UR26, 0x1, UPT ;  /* 0x000000011a00788c */ /* 0x000fe4000bf25270 */
[----:B------:R-:W-:Y:S02]  /*1660*/  UISETP.NE.AND UP0, UPT, UR13, 0x2, UPT ;  /* 0x000000020d00788c */ /* 0x000fe4000bf05270 */
[----:B------:R-:W-:Y:S02]  /*1670*/  ULOP3.LUT UR28, UR28, 0x400, URZ, 0xc0, !UPT ;  /* 0x000004001c1c7892 */ /* 0x000fe4000f8ec0ff */
[----:B------:R-:W-:-:S03]  /*1680*/  USHF.L.U32 UR24, UR27, UR24, URZ ;  /* 0x000000181b187299 */ /* 0x000fc600080006ff */
[----:B------:R-:W-:Y:S09]  /*1690*/  BRA.U UP1, `(.L_x_19) ;  /* 0x0000000101447547 */ /* 0x000ff2000b800000 */
[----:B------:R-:W1:Y:S01]  /*16a0*/  LDCU.128 UR8, c[0x0][0xb10] ;  /* 0x00016200ff0877ac */ /* 0x000e620008000c00 */
[----:B------:R-:W2:Y:S01]  /*16b0*/  LDCU UR12, c[0x0][0xb0c] ;  /* 0x00016180ff0c77ac */ /* 0x000ea20008000800 */
[----:B------:R-:W3:Y:S01]  /*16c0*/  LDCU UR14, c[0x0][0xb20] ;  /* 0x00016400ff0e77ac */ /* 0x000ee20008000800 */
[----:B-1----:R-:W-:Y:S02]  /*16d0*/  UIMAD.WIDE.U32 UR6, UR20, UR8, URZ ;  /* 0x00000008140672a5 */ /* 0x002fe4000f8e00ff */
[----:B------:R-:W-:Y:S02]  /*16e0*/  UIMAD.WIDE.U32 UR4, UR32, UR11, URZ ;  /* 0x0000000b200472a5 */ /* 0x000fe4000f8e00ff */
[----:B--2---:R-:W-:Y:S02]  /*16f0*/  UISETP.NE.AND UP2, UPT, UR12, 0x1, UPT ;  /* 0x000000010c00788c */ /* 0x004fe4000bf45270 */
[----:B------:R-:W-:Y:S01]  /*1700*/  UISETP.NE.AND UP1, UPT, UR10, 0x1, UPT ;  /* 0x000000010a00788c */ /* 0x000fe2000bf25270 */
[----:B------:R-:W-:-:S02]  /*1710*/  UMOV UR6, UR7 ;  /* 0x0000000700067c82 */ /* 0x000fc40008000000 */
[----:B------:R-:W-:Y:S01]  /*1720*/  UMOV UR4, UR5 ;  /* 0x0000000500047c82 */ /* 0x000fe20008000000 */
[----:B------:R-:W-:Y:S02]  /*1730*/  USHF.R.U32.HI UR6, URZ, UR9, UR6 ;  /* 0x00000009ff067299 */ /* 0x000fe40008011606 */
[----:B---3--:R-:W-:Y:S02]  /*1740*/  USHF.R.U32.HI UR4, URZ, UR14, UR4 ;  /* 0x0000000eff047299 */ /* 0x008fe40008011604 */
[----:B------:R-:W-:Y:S02]  /*1750*/  USEL UR5, UR20, UR6, !UP2 ;  /* 0x0000000614057287 */ /* 0x000fe4000d000000 */
[----:B------:R-:W-:-:S04]  /*1760*/  USEL UR4, UR32, UR4, !UP1 ;  /* 0x0000000420047287 */ /* 0x000fc8000c800000 */
[----:B------:R-:W-:Y:S02]  /*1770*/  UIADD3 UR6, UPT, UPT, -UR4, UR5, URZ ;  /* 0x0000000504067290 */ /* 0x000fe4000fffe1ff */
[----:B------:R-:W-:Y:S02]  /*1780*/  UIADD3 UR4, UPT, UPT, UR4, -UR5, URZ ;  /* 0x8000000504047290 */ /* 0x000fe4000fffe0ff */
[----:B------:R-:W-:Y:S02]  /*1790*/  UIMAD UR32, UR6, UR10, UR32 ;  /* 0x0000000a062072a4 */ /* 0x000fe4000f8e0220 */
[----:B------:R-:W-:-:S12]  /*17a0*/  UIMAD UR20, UR4, UR12, UR20 ;  /* 0x0000000c041472a4 */ /* 0x000fd8000f8e0214 */
.L_x_19:
[----:B------:R-:W-:Y:S05]  /*17b0*/  BRA.U !UP5, `(.L_x_20) ;  /* 0x000000010d0c7547 */ /* 0x000fea000b800000 */
[----:B------:R-:W-:Y:S01]  /*17c0*/  UCGABAR_WAIT ;  /* 0x0000000000007dc7 */ /* 0x000fe20008000000 */
[----:B------:R-:W-:Y:S01]  /*17d0*/  CCTL.IVALL ;  /* 0x00000000ff00798f */ /* 0x000fe20002000000 */
[----:B------:R-:W-:Y:S05]  /*17e0*/  BRA `(.L_x_21) ;  /* 0x0000000000047947 */ /* 0x000fea0003800000 */
.L_x_20:
[----:B------:R-:W-:Y:S06]  /*17f0*/  BAR.SYNC.DEFER_BLOCKING 0x0 ;  /* 0x0000000000007b1d */ /* 0x000fec0000010000 */
.L_x_21:
[----:B------:R-:W-:Y:S05]  /*1800*/  BRA.U UP0, `(.L_x_22) ;  /* 0x0000001100cc7547 */ /* 0x000fea000b800000 */
[----:B------:R-:W1:Y:S01]  /*1810*/  LDCU UR6, c[0x0][0x38c] ;  /* 0x00007180ff0677ac */ /* 0x000e620008000800 */
[----:B------:R-:W2:Y:S01]  /*1820*/  S2UR UR9, SR_CgaCtaId ;  /* 0x00000000000979c3 */ /* 0x000ea20000008800 */
[----:B------:R-:W-:Y:S01]  /*1830*/  PLOP3.LUT P1, PT, PT, PT, UP3, 0x80, 0x8 ;  /* 0x000000000008781c */ /* 0x000fe20003f2f038 */
[----:B------:R-:W-:Y:S01]  /*1840*/  IMAD.MOV.U32 R12, RZ, RZ, 0x1 ;  /* 0x00000001ff0c7424 */ /* 0x000fe200078e00ff */
[----:B------:R-:W-:Y:S01]  /*1850*/  UMOV UR8, 0x400 ;  /* 0x0000040000087882 */ /* 0x000fe20000000000 */
[----:B------:R-:W-:Y:S01]  /*1860*/  UISETP.NE.AND UP1, UPT, UR13, URZ, UPT ;  /* 0x000000ff0d00728c */ /* 0x000fe2000bf25270 */
[----:B------:R-:W-:Y:S01]  /*1870*/  ISETP.NE.AND P2, PT, R3, RZ, P3 ;  /* 0x000000ff0300720c */ /* 0x000fe20001f45270 */
[----:B------:R-:W-:Y:S01]  /*1880*/  USHF.L.U32 UR7, UR19, 0x6, URZ ;  /* 0x0000000613077899 */ /* 0x000fe200080006ff */
[----:B------:R-:W-:Y:S01]  /*1890*/  PLOP3.LUT P1, PT, P1, PT, PT, 0x8, 0x80 ;  /* 0x000000000080781c */ /* 0x000fe20000f2e170 */
[----:B------:R-:W-:Y:S01]  /*18a0*/  USHF.L.U32 UR46, UR19, 0x7, URZ ;  /* 0x00000007132e7899 */ /* 0x000fe200080006ff */
[----:B------:R-:W-:Y:S01]  /*18b0*/  CS2R R10, SRZ ;  /* 0x00000000000a7805 */ /* 0x000fe2000001ff00 */
[----:B------:R-:W-:Y:S01]  /*18c0*/  IMAD.MOV.U32 R9, RZ, RZ, RZ ;  /* 0x000000ffff097224 */ /* 0x000fe200078e00ff */
[----:B------:R-:W3:Y:S01]  /*18d0*/  LDCU UR39, c[0x0][0x370] ;  /* 0x00006e00ff2777ac */ /* 0x000ee20008000800 */
[----:B------:R-:W-:Y:S01]  /*18e0*/  IMAD.MOV.U32 R8, RZ, RZ, 0x1 ;  /* 0x00000001ff087424 */ /* 0x000fe200078e00ff */
[----:B------:R-:W4:Y:S01]  /*18f0*/  LDCU.64 UR26, c[0x0][0x348] ;  /* 0x00006900ff1a77ac */ /* 0x000f220008000a00 */
[----:B-1----:R-:W-:-:S02]  /*1900*/  UIADD3 UR5, UPT, UPT, UR6, 0x1f, URZ ;  /* 0x0000001f06057890 */ /* 0x002fc4000fffe0ff */
[----:B------:R-:W-:Y:S02]  /*1910*/  UIADD3 UR47, UPT, UPT, UR6, 0x3e, URZ ;  /* 0x0000003e062f7890 */ /* 0x000fe4000fffe0ff */
[----:B------:R-:W-:Y:S02]  /*1920*/  USHF.R.S32.HI UR4, URZ, 0x1f, UR5 ;  /* 0x0000001fff047899 */ /* 0x000fe40008011405 */
[----:B--2---:R-:W-:Y:S02]  /*1930*/  ULEA UR13, UR9, UR8, 0x18 ;  /* 0x00000008090d7291 */ /* 0x004fe4000f8ec0ff */
[----:B------:R-:W-:Y:S02]  /*1940*/  ULEA.HI UR4, UR4, UR5, URZ, 0x5 ;  /* 0x0000000504047291 */ /* 0x000fe4000f8f28ff */
[----:B------:R-:W-:Y:S02]  /*1950*/  ULOP3.LUT UR5, UR7, 0x40, URZ, 0xc0, !UPT ;  /* 0x0000004007057892 */ /* 0x000fe4000f8ec0ff */
[----:B------:R-:W-:-:S02]  /*1960*/  USHF.R.S32.HI UR41, URZ, 0x5, UR4 ;  /* 0x00000005ff297899 */ /* 0x000fc40008011404 */
[----:B------:R-:W-:Y:S02]  /*1970*/  UIADD3 UR4, UPT, UPT, UR6, -0x1, URZ ;  /* 0xffffffff06047890 */ /* 0x000fe4000fffe0ff */
[----:B------:R-:W-:Y:S02]  /*1980*/  UISETP.LT.U32.AND UP0, UPT, UR41, 0x3, UPT ;  /* 0x000000032900788c */ /* 0x000fe4000bf01070 */
[----:B------:R-:W-:Y:S02]  /*1990*/  UISETP.GE.U32.AND UP2, UPT, UR4, -0x3f, UPT ;  /* 0xffffffc10400788c */ /* 0x000fe4000bf46070 */
[----:B------:R-:W-:Y:S02]  /*19a0*/  USEL UR40, UR41, 0x3, UP0 ;  /* 0x0000000329287887 */ /* 0x000fe40008000000 */
[----:B------:R-:W-:Y:S02]  /*19b0*/  ULEA UR30, UR28, UR13, 0x1 ;  /* 0x0000000d1c1e7291 */ /* 0x000fe4000f8e08ff */
[----:B------:R-:W-:Y:S01]  /*19c0*/  UIADD3 UR4, UPT, UPT, UR40, -0x1, URZ ;  /* 0xffffffff28047890 */ /* 0x000fe2000fffe0ff */
[----:B------:R-:W1:Y:S04]  /*19d0*/  LDCU UR38, c[0x0][0x374] ;  /* 0x00006e80ff2677ac */ /* 0x000e680008000800 */
[----:B------:R-:W-:-:S02]  /*19e0*/  @UP2 UIADD3 UR4, UPT, UPT, UR40, URZ, URZ ;  /* 0x000000ff28042290 */ /* 0x000fc4000fffe0ff */
[----:B------:R-:W-:Y:S02]  /*19f0*/  ULOP3.LUT UR46, UR46, 0x80, URZ, 0xc0, !UPT ;  /* 0x000000802e2e7892 */ /* 0x000fe4000f8ec0ff */
[----:B------:R-:W-:Y:S02]  /*1a00*/  USEL UR21, UR53, 0x2, UP1 ;  /* 0x0000000235157887 */ /* 0x000fe40008800000 */
[----:B------:R-:W-:Y:S02]  /*1a10*/  ULEA.HI UR44, UR28, UR5, URZ, 0x1b ;  /* 0x000000051c2c7291 */ /* 0x000fe4000f8fd8ff */
[----:B------:R-:W-:Y:S02]  /*1a20*/  UIADD3 UR30, UPT, UPT, UR30, 0x8400, URZ ;  /* 0x000084001e1e7890 */ /* 0x000fe4000fffe0ff */
[----:B------:R-:W-:Y:S02]  /*1a30*/  UIADD3 UR43, UPT, UPT, UR41, -UR40, URZ ;  /* 0x80000028292b7290 */ /* 0x000fe4000fffe0ff */
[----:B------:R-:W-:-:S02]  /*1a40*/  UIADD3 UR29, UPT, UPT, UR4, 0x1, URZ ;  /* 0x00000001041d7890 */ /* 0x000fc4000fffe0ff */
[----:B------:R-:W-:Y:S01]  /*1a50*/  UIADD3 UR42, UPT, UPT, -UR4, URZ, URZ ;  /* 0x000000ff042a7290 */ /* 0x000fe2000fffe1ff */
[----:B-1-34-:R-:W-:-:S11]  /*1a60*/  UMOV UR6, URZ ;  /* 0x000000ff00067c82 */ /* 0x01afd60008000000 */
.L_x_42:
[----:B-1----:R-:W1:Y:S02]  /*1a70*/  S2UR UR4, SR_CgaCtaId ;  /* 0x00000000000479c3 */ /* 0x002e640000008800 */
[----:B-1----:R-:W-:-:S09]  /*1a80*/  UISETP.NE.AND UP0, UPT, UR4, URZ, UPT ;  /* 0x000000ff0400728c */ /* 0x002fd2000bf05270 */
[----:B------:R-:W-:Y:S05]  /*1a90*/  BRA.U UP0, `(.L_x_23) ;  /* 0x0000000100287547 */ /* 0x000fea000b800000 */
[----:B------:R-:W-:Y:S02]  /*1aa0*/  LEA R0, R9, UR13, 0x3 ;  /* 0x0000000d09007c11 */ /* 0x000fe4000f8e18ff */
[----:B------:R-:W-:-:S04]  /*1ab0*/  SHF.L.U32 R3, R8, 0x1f, RZ ;  /* 0x0000001f08037819 */ /* 0x000fc800000006ff */
[----:B------:R-:W1:Y:S02]  /*1ac0*/  SYNCS.PHASECHK.TRANS64.TRYWAIT P0, [R0+URZ+0xf0], R3 ;  /* 0x0000f003000075a7 */ /* 0x000e6400080011ff */
[----:B-1----:R-:W-:Y:S05]  /*1ad0*/  @!P0 BRA `(.L_x_24) ;  /* 0x0000008000748947 */ /* 0x002fea0003800000 */
.L_x_148:
[----:B------:R2:W-:Y:S01]  /*1ae0*/  SYNCS.ARRIVE.TRANS64.A1T0 RZ, [R0+URZ+0xe0], RZ ;  /* 0x0000e0ff00ff79a7 */ /* 0x0005e200081000ff */
[----:B------:R-:W-:-:S05]  /*1af0*/  VIADD R9, R9, 0x1 ;  /* 0x0000000109097836 */ /* 0x000fca0000000000 */
[----:B------:R-:W-:-:S04]  /*1b00*/  ISETP.NE.AND P0, PT, R9, 0x2, PT ;  /* 0x000000020900780c */ /* 0x000fc80003f05270 */
[----:B-1----:R-:W-:Y:S02]  /*1b10*/  SEL R3, RZ, 0x1, P0 ;  /* 0x00000001ff037807 */ /* 0x002fe40000000000 */
[----:B------:R-:W-:Y:S02]  /*1b20*/  SEL R9, R9, RZ, P0 ;  /* 0x000000ff09097207 */ /* 0x000fe40000000000 */
[----:B------:R-:W-:-:S07]  /*1b30*/  LOP3.LUT R8, R8, R3, RZ, 0x3c, !PT ;  /* 0x0000000308087212 */ /* 0x000fce00078e3cff */
.L_x_23:
[----:B------:R-:W-:Y:S01]  /*1b40*/  ULEA UR4, UR6, UR13, 0x3 ;  /* 0x0000000d06047291 */ /* 0x000fe2000f8e18ff */
[----:B--2---:R-:W-:Y:S01]  /*1b50*/  SHF.L.U32 R0, R12, 0x1f, RZ ;  /* 0x0000001f0c007819 */ /* 0x004fe200000006ff */
[----:B------:R-:W-:Y:S02]  /*1b60*/  UISETP.GE.U32.AND UP0, UPT, UR47, 0x3f, UPT ;  /* 0x0000003f2f00788c */ /* 0x000fe4000bf06070 */
[----:B------:R-:W-:Y:S01]  /*1b70*/  ULEA UR11, UR32, UR46, 0x8 ;  /* 0x0000002e200b7291 */ /* 0x000fe2000f8e40ff */
[----:B------:R-:W-:-:S04]  /*1b80*/  UMOV UR7, URZ ;  /* 0x000000ff00077c82 */ /* 0x000fc80008000000 */
[----:B------:R1:W2:Y:S01]  /*1b90*/  SYNCS.PHASECHK.TRANS64.TRYWAIT P0, [UR4+0x18], R0 ;  /* 0x00001800ff0075a7 */ /* 0x0002a20008001104 */
[----:B------:R-:W-:-:S04]  /*1ba0*/  ULEA.HI UR4, UR20, UR20, URZ, 0x1 ;  /* 0x0000001414047291 */ /* 0x000fc8000f8f08ff */
[----:B------:R-:W-:-:S04]  /*1bb0*/  USHF.L.U32 UR4, UR4, 0x6, URZ ;  /* 0x0000000604047899 */ /* 0x000fc800080006ff */
[----:B------:R-:W-:-:S04]  /*1bc0*/  ULOP3.LUT UR35, UR4, 0xffffff80, URZ, 0xc0, !UPT ;  /* 0xffffff8004237892 */ /* 0x000fc8000f8ec0ff */
[----:B------:R-:W-:Y:S01]  /*1bd0*/  UIADD3 UR35, UPT, UPT, UR44, UR35, URZ ;  /* 0x000000232c237290 */ /* 0x000fe2000fffe0ff */
[----:B------:R-:W-:Y:S11]  /*1be0*/  BRA.U !UP0, `(.L_x_25) ;  /* 0x0000000108c87547 */ /* 0x000ff6000b800000 */
[----:B------:R-:W-:Y:S01]  /*1bf0*/  UMOV UR16, UR42 ;  /* 0x0000002a00107c82 */ /* 0x000fe20008000000 */
[----:B------:R-:W-:Y:S01]  /*1c00*/  UMOV UR4, UR6 ;  /* 0x0000000600047c82 */ /* 0x000fe20008000000 */
[----:B------:R-:W-:-:S05]  /*1c10*/  UMOV UR34, URZ ;  /* 0x000000ff00227c82 */ /* 0x000fca0008000000 */
.L_x_31:
[----:B------:R-:W-:Y:S01]  /*1c20*/  ULEA UR33, UR4, UR13, 0x3 ;  /* 0x0000000d04217291 */ /* 0x000fe2000f8e18ff */
[----:B------:R-:W-:Y:S01]  /*1c30*/  @P3 MOV R2, 0x6000 ;  /* 0x0000600000023802 */ /* 0x000fe20000000f00 */
[----:B--234-:R-:W-:Y:S10]  /*1c40*/  @P0 BRA `(.L_x_26) ;  /* 0x00000000000c0947 */ /* 0x01cff40003800000 */
[----:B------:R-:W-:-:S04]  /*1c50*/  SHF.L.U32 R3, R12, 0x1f, RZ ;  /* 0x0000001f0c037819 */ /* 0x000fc800000006ff */
[----:B------:R-:W2:Y:S02]  /*1c60*/  SYNCS.PHASECHK.TRANS64.TRYWAIT P0, [UR33+0x18], R3 ;  /* 0x00001803ff0075a7 */ /* 0x000ea40008001121 */
[----:B--2---:R-:W-:Y:S05]  /*1c70*/  @!P0 BRA `(.L_x_27) ;  /* 0x0000008000208947 */ /* 0x004fea0003800000 */
.L_x_26:
[----:B------:R2:W-:Y:S01]  /*1c80*/  @P3 SYNCS.ARRIVE.TRANS64 RZ, [UR33], R2 ;  /* 0x00000002ffff39a7 */ /* 0x0005e20008000021 */
[----:B------:R-:W-:Y:S02]  /*1c90*/  ULOP3.LUT UR5, UR21, 0x2, URZ, 0xfc, !UPT ;  /* 0x0000000215057892 */ /* 0x000fe4000f8efcff */
[----:B------:R-:W-:Y:S02]  /*1ca0*/  UIADD3 UR16, UPT, UPT, UR16, 0x1, URZ ;  /* 0x0000000110107890 */ /* 0x000fe4000fffe0ff */
[----:B------:R-:W-:Y:S02]  /*1cb0*/  UISETP.NE.AND UP0, UPT, UR5, 0x2, UPT ;  /* 0x000000020500788c */ /* 0x000fe4000bf05270 */
[----:B------:R-:W-:-:S07]  /*1cc0*/  UISETP.NE.AND UP2, UPT, UR16, 0x1, UPT ;  /* 0x000000011000788c */ /* 0x000fce000bf45270 */
[----:B------:R-:W-:Y:S05]  /*1cd0*/  BRA.U UP0, `(.L_x_28) ;  /* 0x0000000100047547 */ /* 0x000fea000b800000 */
[----:B------:R-:W-:Y:S05]  /*1ce0*/  BPT.TRAP 0x1 ;  /* 0x000000040000795c */ /* 0x000fea0000300000 */
.L_x_28:
[----:B------:R-:W-:Y:S04]  /*1cf0*/  BSSY.RECONVERGENT B0, `(.L_x_29) ;  /* 0x0000003000007945 */ /* 0x000fe80003800200 */
[----:B------:R-:W-:Y:S05]  /*1d00*/  @!P2 BRA `(.L_x_30) ;  /* 0x000000000004a947 */ /* 0x000fea0003800000 */
[----:B------:R-:W-:Y:S05]  /*1d10*/  BPT.TRAP 0x1 ;  /* 0x000000040000795c */ /* 0x000fea0000300000 */
.L_x_30:
[----:B------:R-:W-:Y:S05]  /*1d20*/  BSYNC.RECONVERGENT B0 ;  /* 0x0000000000007941 */ /* 0x000fea0003800200 */
.L_x_29:
[----:B------:R-:W-:Y:S02]  /*1d30*/  UIADD3 UR5, UPT, UPT, UR4, 0x1, URZ ;  /* 0x0000000104057890 */ /* 0x000fe4000fffe0ff */
[----:B------:R-:W-:Y:S02]  /*1d40*/  ULEA UR32, UR4, UR28, 0xb ;  /* 0x0000001c04207291 */ /* 0x000fe4000f8e58ff */
[----:B------:R-:W-:Y:S02]  /*1d50*/  UISETP.NE.AND UP0, UPT, UR5, 0x3, UPT ;  /* 0x000000030500788c */ /* 0x000fe4000bf05270 */
[----:B------:R-:W-:Y:S02]  /*1d60*/  UIADD3 UR14, UP1, UPT, UR26, 0x80, URZ ;  /* 0x000000801a0e7890 */ /* 0x000fe4000ff3e0ff */
[----:B------:R-:W-:Y:S02]  /*1d70*/  USEL UR7, URZ, 0x1, UP0 ;  /* 0x00000001ff077887 */ /* 0x000fe40008000000 */
[----:B------:R-:W-:-:S02]  /*1d80*/  USEL UR6, UR5, URZ, UP0 ;  /* 0x000000ff05067287 */ /* 0x000fc40008000000 */
[----:B------:R-:W-:Y:S02]  /*1d90*/  ULEA UR8, UR4, UR13, 0xd ;  /* 0x0000000d04087291 */ /* 0x000fe4000f8e68ff */
[----:B------:R-:W-:Y:S01]  /*1da0*/  ULEA UR5, UR6, UR13, 0x3 ;  /* 0x0000000d06057291 */ /* 0x000fe2000f8e18ff */
[----:B------:R-:W-:Y:S01]  /*1db0*/  LOP3.LUT R12, R12, UR7, RZ, 0x3c, !PT ;  /* 0x000000070c0c7c12 */ /* 0x000fe2000f8e3cff */
[----:B------:R-:W-:Y:S02]  /*1dc0*/  ULEA UR32, UR32, UR13, 0x1 ;  /* 0x0000000d20207291 */ /* 0x000fe4000f8e08ff */
[----:B------:R-:W-:Y:S01]  /*1dd0*/  UIADD3 UR4, UP0, UPT, UR26, 0x180, URZ ;  /* 0x000001801a047890 */ /* 0x000fe2000ff1e0ff */
[----:B-1----:R-:W-:Y:S01]  /*1de0*/  SHF.L.U32 R0, R12, 0x1f, RZ ;  /* 0x0000001f0c007819 */ /* 0x002fe200000006ff */
[----:B------:R-:W-:Y:S02]  /*1df0*/  ULOP3.LUT UR33, UR33, 0xfefffff8, URZ, 0xc0, !UPT ;  /* 0xfefffff821217892 */ /* 0x000fe4000f8ec0ff */
[----:B------:R-:W-:Y:S01]  /*1e00*/  UIADD3.X UR15, UPT, UPT, URZ, UR27, URZ, UP1, !UPT ;  /* 0x0000001bff0f7290 */ /* 0x000fe20008ffe4ff */
[----:B------:R3:W4:Y:S01]  /*1e10*/  SYNCS.PHASECHK.TRANS64.TRYWAIT P0, [UR5+0x18], R0 ;  /* 0x00001800ff0075a7 */ /* 0x0007220008001105 */
[----:B------:R-:W-:-:S02]  /*1e20*/  UIADD3 UR32, UPT, UPT, UR32, 0x8400, URZ ;  /* 0x0000840020207890 */ /* 0x000fc4000fffe0ff */
[----:B------:R-:W-:Y:S02]  /*1e30*/  UPRMT UR7, URZ, 0x5410, UR24 ;  /* 0x00005410ff077896 */ /* 0x000fe40008000018 */
[----:B------:R-:W-:Y:S02]  /*1e40*/  UIADD3 UR8, UPT, UPT, UR8, 0xb400, URZ ;  /* 0x0000b40008087890 */ /* 0x000fe4000fffe0ff */
[----:B------:R-:W-:Y:S01]  /*1e50*/  UIADD3.X UR5, UPT, UPT, URZ, UR27, URZ, UP0, !UPT ;  /* 0x0000001bff057290 */ /* 0x000fe200087fe4ff */
[----:B------:R-:W-:Y:S01]  /*1e60*/  UMOV UR18, 0x0 ;  /* 0x0000000000127882 */ /* 0x000fe20000000000 */
[----:B------:R-:W-:Y:S01]  /*1e70*/  UMOV UR19, 0x10000000 ;  /* 0x1000000000137882 */ /* 0x000fe20000000000 */
[----:B------:R-:W-:Y:S01]  /*1e80*/  UMOV UR10, UR34 ;  /* 0x00000022000a7c82 */ /* 0x000fe20008000000 */
[----:B------:R-:W-:Y:S01]  /*1e90*/  UMOV UR12, UR36 ;  /* 0x00000024000c7c82 */ /* 0x000fe20008000000 */
[----:B------:R-:W-:Y:S01]  /*1ea0*/  UMOV UR9, UR33 ;  /* 0x0000002100097c82 */ /* 0x000fe20008000000 */
[----:B------:R1:W-:Y:S03]  /*1eb0*/  UTMALDG.3D.MULTICAST.2CTA [UR32], [UR14], UR7, desc[UR18] ;  /* 0x000012200e0073b4 */ /* 0x0003e60008211807 */
[----:B------:R2:W-:Y:S01]  /*1ec0*/  UTMALDG.3D.2CTA [UR8], [UR4], desc[UR18] ;  /* 0x00001208040075b4 */ /* 0x0005e20008211000 */
[----:B-1----:R-:W-:Y:S01]  /*1ed0*/  UIADD3 UR34, UPT, UPT, UR34, 0x20, URZ ;  /* 0x0000002022227890 */ /* 0x002fe2000fffe0ff */
[----:B------:R-:W-:Y:S01]  /*1ee0*/  UMOV UR7, UR29 ;  /* 0x0000001d00077c82 */ /* 0x000fe20008000000 */
[----:B--2---:R-:W-:Y:S01]  /*1ef0*/  UMOV UR4, UR6 ;  /* 0x0000000600047c82 */ /* 0x004fe20008000000 */
[----:B------:R-:W-:Y:S09]  /*1f00*/  BRA.U UP2, `(.L_x_31) ;  /* 0xfffffffd02447547 */ /* 0x000ff2000b83ffff */
.L_x_25:
[----:B------:R-:W-:Y:S01]  /*1f10*/  ULEA UR4, UR6, UR13, 0x3 ;  /* 0x0000000d06047291 */ /* 0x000fe2000f8e18ff */
[----:B-1-3--:R-:W-:Y:S01]  /*1f20*/  SHF.L.U32 R0, R12, 0x1f, RZ ;  /* 0x0000001f0c007819 */ /* 0x00afe200000006ff */
[----:B------:R-:W-:Y:S01]  /*1f30*/  @!P1 SYNCS.ARRIVE.TRANS64.A1T0 RZ, [UR13+0x78], RZ ;  /* 0x000078ffffff99a7 */ /* 0x000fe2000810000d */
[----:B------:R-:W-:-:S06]  /*1f40*/  UISETP.GT.AND UP0, UPT, UR41, UR40, UPT ;  /* 0x000000282900728c */ /* 0x000fcc000bf04270 */
[----:B--2-4-:R1:W2:Y:S03]  /*1f50*/  SYNCS.PHASECHK.TRANS64.TRYWAIT P0, [UR4+0x18], R0 ;  /* 0x00001800ff0075a7 */ /* 0x0142a60008001104 */
[----:B------:R-:W-:Y:S05]  /*1f60*/  BRA.U !UP0, `(.L_x_32) ;  /* 0x0000000108c07547 */ /* 0x000fea000b800000 */
[----:B------:R-:W-:Y:S01]  /*1f70*/  UIADD3 UR25, UPT, UPT, UR43, UR7, URZ ;  /* 0x000000072b197290 */ /* 0x000fe2000fffe0ff */
[----:B------:R-:W-:-:S11]  /*1f80*/  UMOV UR4, UR6 ;  /* 0x0000000600047c82 */ /* 0x000fd60008000000 */
.L_x_38:
[----:B------:R-:W-:Y:S01]  /*1f90*/  ULEA UR17, UR4, UR13, 0x3 ;  /* 0x0000000d04117291 */ /* 0x000fe2000f8e18ff */
[----:B--2---:R-:W-:Y:S01]  /*1fa0*/  @P3 MOV R2, 0x6000 ;  /* 0x0000600000023802 */ /* 0x004fe20000000f00 */
[----:B--2-4-:R-:W-:Y:S10]  /*1fb0*/  @P0 BRA `(.L_x_33) ;  /* 0x00000000000c0947 */ /* 0x014ff40003800000 */
[----:B------:R-:W-:-:S04]  /*1fc0*/  SHF.L.U32 R3, R12, 0x1f, RZ ;  /* 0x0000001f0c037819 */ /* 0x000fc800000006ff */
[----:B------:R-:W2:Y:S02]  /*1fd0*/  SYNCS.PHASECHK.TRANS64.TRYWAIT P0, [UR17+0x18], R3 ;  /* 0x00001803ff0075a7 */ /* 0x000ea40008001111 */
[----:B--2---:R-:W-:Y:S05]  /*1fe0*/  @!P0 BRA `(.L_x_34) ;  /* 0x0000007c005c8947 */ /* 0x004fea0003800000 */
.L_x_33:
[----:B------:R2:W-:Y:S01]  /*1ff0*/  @P3 SYNCS.ARRIVE.TRANS64 RZ, [UR17], R2 ;  /* 0x00000002ffff39a7 */ /* 0x0005e20008000011 */
[----:B------:R-:W-:-:S04]  /*2000*/  ULOP3.LUT UR5, UR21, 0x2, URZ, 0xfc, !UPT ;  /* 0x0000000215057892 */ /* 0x000fc8000f8efcff */
[----:B------:R-:W-:-:S09]  /*2010*/  UISETP.NE.AND UP0, UPT, UR5, 0x2, UPT ;  /* 0x000000020500788c */ /* 0x000fd2000bf05270 */
[----:B------:R-:W-:Y:S05]  /*2020*/  BRA.U UP0, `(.L_x_35) ;  /* 0x0000000100047547 */ /* 0x000fea000b800000 */
[----:B------:R-:W-:Y:S05]  /*2030*/  BPT.TRAP 0x1 ;  /* 0x000000040000795c */ /* 0x000fea0000300000 */
.L_x_35:
[----:B------:R-:W-:Y:S04]  /*2040*/  BSSY.RECONVERGENT B0, `(.L_x_36) ;  /* 0x0000003000007945 */ /* 0x000fe80003800200 */
[----:B------:R-:W-:Y:S05]  /*2050*/  @!P2 BRA `(.L_x_37) ;  /* 0x000000000004a947 */ /* 0x000fea0003800000 */
[----:B------:R-:W-:Y:S05]  /*2060*/  BPT.TRAP 0x1 ;  /* 0x000000040000795c */ /* 0x000fea0000300000 */
.L_x_37:
[----:B------:R-:W-:Y:S05]  /*2070*/  BSYNC.RECONVERGENT B0 ;  /* 0x0000000000007941 */ /* 0x000fea0003800200 */
.L_x_36:
[----:B------:R-:W-:Y:S02]  /*2080*/  UIADD3 UR5, UPT, UPT, UR4, 0x1, URZ ;  /* 0x0000000104057890 */ /* 0x000fe4000fffe0ff */
[----:B------:R-:W-:Y:S02]  /*2090*/  UIADD3 UR14, UP1, UPT, UR26, 0x80, URZ ;  /* 0x000000801a0e7890 */ /* 0x000fe4000ff3e0ff */
[----:B------:R-:W-:Y:S02]  /*20a0*/  UISETP.NE.AND UP0, UPT, UR5, 0x3, UPT ;  /* 0x000000030500788c */ /* 0x000fe4000bf05270 */
[----:B------:R-:W-:Y:S02]  /*20b0*/  ULEA UR16, UR4, UR30, 0xc ;  /* 0x0000001e04107291 */ /* 0x000fe4000f8e60ff */
[----:B------:R-:W-:Y:S02]  /*20c0*/  USEL UR8, URZ, 0x1, UP0 ;  /* 0x00000001ff087887 */ /* 0x000fe40008000000 */
[----:B------:R-:W-:-:S02]  /*20d0*/  USEL UR6, UR5, URZ, UP0 ;  /* 0x000000ff05067287 */ /* 0x000fc40008000000 */
[----:B------:R-:W-:Y:S02]  /*20e0*/  UIADD3 UR22, UP0, UPT, UR26, 0x180, URZ ;  /* 0x000001801a167890 */ /* 0x000fe4000ff1e0ff */
[----:B------:R-:W-:Y:S01]  /*20f0*/  LOP3.LUT R12, R12, UR8, RZ, 0x3c, !PT ;  /* 0x000000080c0c7c12 */ /* 0x000fe2000f8e3cff */
[----:B------:R-:W-:Y:S02]  /*2100*/  ULEA UR8, UR4, UR13, 0xd ;  /* 0x0000000d04087291 */ /* 0x000fe4000f8e68ff */
[----:B------:R-:W-:Y:S01]  /*2110*/  ULEA UR5, UR6, UR13, 0x3 ;  /* 0x0000000d06057291 */ /* 0x000fe2000f8e18ff */
[----:B-1----:R-:W-:Y:S01]  /*2120*/  SHF.L.U32 R0, R12, 0x1f, RZ ;  /* 0x0000001f0c007819 */ /* 0x002fe200000006ff */
[----:B------:R-:W-:Y:S02]  /*2130*/  USHF.L.U32 UR18, UR7, 0x5, URZ ;  /* 0x0000000507127899 */ /* 0x000fe400080006ff */
[----:B------:R-:W-:Y:S02]  /*2140*/  ULOP3.LUT UR17, UR17, 0xfefffff8, URZ, 0xc0, !UPT ;  /* 0xfefffff811117892 */ /* 0x000fe4000f8ec0ff */
[----:B------:R-:W-:-:S02]  /*2150*/  UIADD3.X UR15, UPT, UPT, URZ, UR27, URZ, UP1, !UPT ;  /* 0x0000001bff0f7290 */ /* 0x000fc40008ffe4ff */
[----:B------:R-:W-:Y:S01]  /*2160*/  UPRMT UR4, URZ, 0x5410, UR24 ;  /* 0x00005410ff047896 */ /* 0x000fe20008000018 */
[----:B------:R3:W4:Y:S01]  /*2170*/  SYNCS.PHASECHK.TRANS64.TRYWAIT P0, [UR5+0x18], R0 ;  /* 0x00001800ff0075a7 */ /* 0x0007220008001105 */
[----:B------:R-:W-:Y:S02]  /*2180*/  UIADD3 UR8, UPT, UPT, UR8, 0xb400, URZ ;  /* 0x0000b40008087890 */ /* 0x000fe4000fffe0ff */
[----:B------:R-:W-:Y:S01]  /*2190*/  UIADD3.X UR23, UPT, UPT, URZ, UR27, URZ, UP0, !UPT ;  /* 0x0000001bff177290 */ /* 0x000fe200087fe4ff */
[----:B------:R-:W-:Y:S01]  /*21a0*/  UMOV UR32, 0x0 ;  /* 0x0000000000207882 */ /* 0x000fe20000000000 */
[----:B------:R-:W-:Y:S01]  /*21b0*/  UMOV UR33, 0x10000000 ;  /* 0x1000000000217882 */ /* 0x000fe20000000000 */
[----:B------:R-:W-:Y:S01]  /*21c0*/  UMOV UR19, UR35 ;  /* 0x0000002300137c82 */ /* 0x000fe20008000000 */
[----:B------:R-:W-:Y:S01]  /*21d0*/  UMOV UR20, UR36 ;  /* 0x0000002400147c82 */ /* 0x000fe20008000000 */
[----:B------:R-:W-:Y:S01]  /*21e0*/  UMOV UR12, UR36 ;  /* 0x00000024000c7c82 */ /* 0x000fe20008000000 */
[----:B------:R-:W-:Y:S01]  /*21f0*/  UMOV UR9, UR17 ;  /* 0x0000001100097c82 */ /* 0x000fe20008000000 */
[----:B------:R-:W-:Y:S01]  /*2200*/  UMOV UR10, UR18 ;  /* 0x00000012000a7c82 */ /* 0x000fe20008000000 */
[----:B------:R1:W-:Y:S01]  /*2210*/  UTMALDG.3D.MULTICAST.2CTA [UR16], [UR14], UR4, desc[UR32] ;  /* 0x000020100e0073b4 */ /* 0x0003e20008211804 */
[----:B------:R-:W-:-:S04]  /*2220*/  UIADD3 UR7, UPT, UPT, UR7, 0x1, URZ ;  /* 0x0000000107077890 */ /* 0x000fc8000fffe0ff */
[----:B------:R-:W-:Y:S01]  /*2230*/  UISETP.NE.AND UP0, UPT, UR7, UR25, UPT ;  /* 0x000000190700728c */ /* 0x000fe2000bf05270 */
[----:B------:R3:W-:Y:S01]  /*2240*/  UTMALDG.3D.2CTA [UR8], [UR22], desc[UR32] ;  /* 0x00002008160075b4 */ /* 0x0007e20008211000 */
[----:B-1----:R-:W-:-:S07]  /*2250*/  UMOV UR4, UR6 ;  /* 0x0000000600047c82 */ /* 0x002fce0008000000 */
[----:B---3--:R-:W-:Y:S05]  /*2260*/  BRA.U UP0, `(.L_x_38) ;  /* 0xfffffffd00487547 */ /* 0x008fea000b83ffff */
.L_x_32:
[C---:B------:R-:W-:Y:S01]  /*2270*/  LEA R3, R11.reuse, UR13, 0x3 ;  /* 0x0000000d0b037c11 */ /* 0x040fe2000f8e18ff */
[----:B------:R-:W-:Y:S01]  /*2280*/  NOP ;  /* 0x0000000000007918 */ /* 0x000fe20000000000 */
[----:B-1----:R-:W-:Y:S02]  /*2290*/  SHF.L.U32 R0, R10, 0x1f, RZ ;  /* 0x0000001f0a007819 */ /* 0x002fe400000006ff */
[----:B------:R-:W-:Y:S02]  /*22a0*/  LEA R5, R11, UR13, 0x4 ;  /* 0x0000000d0b057c11 */ /* 0x000fe4000f8e20ff */
[----:B--2-4-:R-:W1:Y:S02]  /*22b0*/  SYNCS.PHASECHK.TRANS64.TRYWAIT P0, [R3+URZ+0x80], R0 ;  /* 0x00008000030075a7 */ /* 0x014e6400080011ff */
[----:B-1----:R-:W-:Y:S05]  /*22c0*/  @!P0 BRA `(.L_x_39) ;  /* 0x0000007800bc8947 */ /* 0x002fea0003800000 */
.L_x_151:
[----:B------:R-:W2:Y:S01]  /*22d0*/  LDS.128 R4, [R5+0x110] ;  /* 0x0001100005047984 */ /* 0x000ea20000000c00 */
[----:B------:R-:W-:Y:S01]  /*22e0*/  UISETP.GE.AND UP0, UPT, UR45, 0x1, UPT ;  /* 0x000000012d00788c */ /* 0x000fe2000bf06270 */
[----:B------:R-:W-:Y:S01]  /*22f0*/  @!PT LDS RZ, [RZ] ;  /* 0x00000000fffff984 */ /* 0x000fe20000000800 */
[----:B------:R-:W-:Y:S01]  /*2300*/  @!PT LDS RZ, [RZ] ;  /* 0x00000000fffff984 */ /* 0x000fe20000000800 */
[----:B------:R-:W-:Y:S01]  /*2310*/  @!PT LDS RZ, [RZ] ;  /* 0x00000000fffff984 */ /* 0x000fe20000000800 */
[----:B------:R-:W-:Y:S01]  /*2320*/  @!PT LDS RZ, [RZ] ;  /* 0x00000000fffff984 */ /* 0x000fe20000000800 */
[----:B------:R3:W-:Y:S06]  /*2330*/  MEMBAR.ALL.CTA ;  /* 0x0000000000007992 */ /* 0x0007ec0000008000 */
[----:B---3--:R-:W3:Y:S01]  /*2340*/  FENCE.VIEW.ASYNC.S ;  /* 0x00000000000073c6 */ /* 0x008ee20000000000 */
[----:B--2---:R-:W-:-:S13]  /*2350*/  LOP3.LUT P0, RZ, R6, 0x1, RZ, 0xc0, !PT ;  /* 0x0000000106ff7812 */ /* 0x004fda000780c0ff */
[----:B---3--:R-:W-:Y:S01]  /*2360*/  VOTEU.ANY UP1, P0 ;  /* 0x0000000000ff7886 */ /* 0x008fe20000020100 */
[----:B------:R-:W-:-:S13]  /*2370*/  PLOP3.LUT P0, PT, PT, PT, UP1, 0x80, 0x8 ;  /* 0x000000000008781c */ /* 0x000fda0003f0f018 */
[----:B-1----:R-:W-:Y:S02]  /*2380*/  @P0 LOP3.LUT R0, R5, 0xffff, RZ, 0xc0, !PT ;  /* 0x0000ffff05000812 */ /* 0x002fe400078ec0ff */
[----:B------:R-:W-:Y:S02]  /*2390*/  @P0 MOV R2, R4 ;  /* 0x0000000400020202 */ /* 0x000fe40000000f00 */
[----:B------:R-:W-:Y:S01]  /*23a0*/  @P0 R2UR UR5, R0 ;  /* 0x00000000000502ca */ /* 0x000fe200000e0000 */
[----:B------:R-:W-:Y:S01]  /*23b0*/  VIADD R0, R3, 0x90 ;  /* 0x0000009003007836 */ /* 0x000fe20000000000 */
[----:B------:R-:W-:Y:S02]  /*23c0*/  @P0 SHF.R.U32.HI R4, RZ, 0x10, R5 ;  /* 0x00000010ff040819 */ /* 0x000fe40000011605 */
[----:B------:R-:W-:Y:S02]  /*23d0*/  @P0 R2UR UR7, R2 ;  /* 0x00000000020702ca */ /* 0x000fe400000e0000 */
[----:B------:R-:W-:-:S02]  /*23e0*/  PRMT R0, RZ, 0x654, R0 ;  /* 0x00000654ff007816 */ /* 0x000fc40000000000 */
[----:B------:R-:W-:Y:S02]  /*23f0*/  @P0 R2UR UR4, R4 ;  /* 0x00000000040402ca */ /* 0x000fe400000e0000 */
[----:B------:R1:W-:Y:S03]  /*2400*/  SYNCS.ARRIVE.TRANS64.RED.A1T0 RZ, [R0+URZ], RZ ;  /* 0x000000ff00ff79a7 */ /* 0x0003e600081004ff */
[----:B------:R-:W-:-:S04]  /*2410*/  @UP1 UMOV UR31, UR5 ;  /* 0x00000005001f1c82 */ /* 0x000fc80008000000 */
[----:B------:R-:W-:-:S04]  /*2420*/  @UP1 UMOV UR37, UR7 ;  /* 0x0000000700251c82 */ /* 0x000fc80008000000 */
[----:B------:R-:W-:Y:S01]  /*2430*/  @UP1 UMOV UR36, UR4 ;  /* 0x0000000400241c82 */ /* 0x000fe20008000000 */
[----:B------:R-:W-:Y:S05]  /*2440*/  BRA.U !UP0, `(.L_x_40) ;  /* 0x0000000108d47547 */ /* 0x000fea000b800000 */
[----:B------:R-:W2:Y:S01]  /*2450*/  LDCU.128 UR16, c[0x0][0xb10] ;  /* 0x00016200ff1077ac */ /* 0x000ea20008000c00 */
[----:B------:R-:W3:Y:S01]  /*2460*/  LDCU UR12, c[0x0][0xb20] ;  /* 0x00016400ff0c77ac */ /* 0x000ee20008000800 */
[----:B------:R-:W4:Y:S01]  /*2470*/  LDCU UR20, c[0x0][0xb0c] ;  /* 0x00016180ff1477ac */ /* 0x000f220008000800 */
[----:B------:R-:W1:Y:S01]  /*2480*/  LDCU.64 UR8, c[0x0][0xb28] ;  /* 0x00016500ff0877ac */ /* 0x000e620008000a00 */
[----:B------:R-:W-:Y:S02]  /*2490*/  UISETP.NE.AND UP3, UPT, UR45, 0x1, UPT ;  /* 0x000000012d00788c */ /* 0x000fe4000bf65270 */
[----:B--2---:R-:W-:Y:S02]  /*24a0*/  UIMAD.WIDE.U32 UR10, UR38, UR19, URZ ;  /* 0x00000013260a72a5 */ /* 0x004fe4000f8e00ff */
[----:B------:R-:W-:Y:S02]  /*24b0*/  UIMAD.WIDE.U32 UR4, UR39, UR16, URZ ;  /* 0x00000010270472a5 */ /* 0x000fe4000f8e00ff */
[----:B------:R-:W-:-:S02]  /*24c0*/  UISETP.NE.AND UP0, UPT, UR18, 0x1, UPT ;  /* 0x000000011200788c */ /* 0x000fc4000bf05270 */
[----:B------:R-:W-:Y:S01]  /*24d0*/  UIMAD.WIDE.U32 UR22, UR31, UR19, URZ ;  /* 0x000000131f1672a5 */ /* 0x000fe2000f8e00ff */
[----:B------:R-:W-:Y:S02]  /*24e0*/  UMOV UR10, UR11 ;  /* 0x0000000b000a7c82 */ /* 0x000fe40008000000 */
[----:B------:R-:W-:Y:S01]  /*24f0*/  UMOV UR4, UR5 ;  /* 0x0000000500047c82 */ /* 0x000fe20008000000 */
[----:B---3--:R-:W-:Y:S02]  /*2500*/  USHF.R.U32.HI UR10, URZ, UR12, UR10 ;  /* 0x0000000cff0a7299 */ /* 0x008fe4000801160a */
[----:B----4-:R-:W-:Y:S02]  /*2510*/  UISETP.NE.AND UP2, UPT, UR20, 0x1, UPT ;  /* 0x000000011400788c */ /* 0x010fe4000bf45270 */
[----:B------:R-:W-:Y:S02]  /*2520*/  USHF.R.U32.HI UR4, URZ, UR17, UR4 ;  /* 0x00000011ff047299 */ /* 0x000fe40008011604 */
[----:B------:R-:W-:-:S02]  /*2530*/  USEL UR5, UR38, UR10, !UP0 ;  /* 0x0000000a26057287 */ /* 0x000fc4000c000000 */
[----:B------:R-:W-:Y:S02]  /*2540*/  USEL UR7, UR39, UR4, !UP2 ;  /* 0x0000000427077287 */ /* 0x000fe4000d000000 */
[----:B-1----:R-:W-:Y:S01]  /*2550*/  UIMAD.WIDE.U32 UR10, UR5, UR8, URZ ;  /* 0x00000008050a72a5 */ /* 0x002fe2000f8e00ff */
[----:B------:R-:W-:Y:S01]  /*2560*/  UMOV UR4, UR23 ;  /* 0x0000001700047c82 */ /* 0x000fe20008000000 */
[----:B------:R-:W-:Y:S02]  /*2570*/  UIMAD.WIDE.U32 UR14, UR37, UR16, URZ ;  /* 0x00000010250e72a5 */ /* 0x000fe4000f8e00ff */
[----:B------:R-:W-:-:S03]  /*2580*/  UIMAD.WIDE.U32 UR22, UR7, UR8, URZ ;  /* 0x00000008071672a5 */ /* 0x000fc6000f8e00ff */
[----:B------:R-:W-:Y:S01]  /*2590*/  UMOV UR10, UR11 ;  /* 0x0000000b000a7c82 */ /* 0x000fe20008000000 */
[----:B------:R-:W-:Y:S02]  /*25a0*/  USHF.R.U32.HI UR4, URZ, UR12, UR4 ;  /* 0x0000000cff047299 */ /* 0x000fe40008011604 */
[----:B------:R-:W-:Y:S01]  /*25b0*/  @UP3 USHF.R.U32.HI UR5, URZ, UR9, UR10 ;  /* 0x00000009ff053299 */ /* 0x000fe2000801160a */
[----:B------:R-:W-:Y:S01]  /*25c0*/  UMOV UR14, UR15 ;  /* 0x0000000f000e7c82 */ /* 0x000fe20008000000 */
[----:B------:R-:W-:Y:S01]  /*25d0*/  UMOV UR22, UR23 ;  /* 0x0000001700167c82 */ /* 0x000fe20008000000 */
[----:B------:R-:W-:Y:S02]  /*25e0*/  USHF.R.U32.HI UR17, URZ, UR17, UR14 ;  /* 0x00000011ff117299 */ /* 0x000fe4000801160e */
[----:B------:R-:W-:Y:S02]  /*25f0*/  USEL UR4, UR31, UR4, !UP0 ;  /* 0x000000041f047287 */ /* 0x000fe4000c000000 */
[----:B------:R-:W-:-:S02]  /*2600*/  @UP3 USHF.R.U32.HI UR7, URZ, UR9, UR22 ;  /* 0x00000009ff073299 */ /* 0x000fc40008011616 */
[----:B------:R-:W-:Y:S02]  /*2610*/  UIMAD UR10, UR45, UR5, URZ ;  /* 0x000000052d0a72a4 */ /* 0x000fe4000f8e02ff */
[----:B------:R-:W-:Y:S02]  /*2620*/  USEL UR5, UR37, UR17, !UP2 ;  /* 0x0000001125057287 */ /* 0x000fe4000d000000 */
[----:B------:R-:W-:Y:S02]  /*2630*/  UIMAD UR12, UR45, UR7, URZ ;  /* 0x000000072d0c72a4 */ /* 0x000fe4000f8e02ff */
[----:B------:R-:W-:Y:S02]  /*2640*/  UISETP.GE.AND UP0, UPT, UR4, UR10, UPT ;  /* 0x0000000a0400728c */ /* 0x000fe4000bf06270 */
[----:B------:R-:W-:Y:S02]  /*2650*/  UIMAD.WIDE.U32 UR10, UR4, UR8, URZ ;  /* 0x00000008040a72a5 */ /* 0x000fe4000f8e00ff */
[----:B------:R-:W-:-:S02]  /*2660*/  UISETP.GE.OR UP0, UPT, UR5, UR12, UP0 ;  /* 0x0000000c0500728c */ /* 0x000fc40008706670 */
[----:B------:R-:W-:Y:S02]  /*2670*/  UIMAD.WIDE.U32 UR14, UR5, UR8, URZ ;  /* 0x00000008050e72a5 */ /* 0x000fe4000f8e00ff */
[----:B------:R-:W-:Y:S01]  /*2680*/  UIADD3 UR12, UPT, UPT, -UR5, URZ, URZ ;  /* 0x000000ff050c7290 */ /* 0x000fe2000fffe1ff */
[----:B------:R-:W-:Y:S01]  /*2690*/  UMOV UR10, UR11 ;  /* 0x0000000b000a7c82 */ /* 0x000fe20008000000 */
[----:B------:R-:W-:Y:S02]  /*26a0*/  UIADD3 UR11, UPT, UPT, -UR4, URZ, URZ ;  /* 0x000000ff040b7290 */ /* 0x000fe4000fffe1ff */
[----:B------:R-:W-:-:S03]  /*26b0*/  USHF.R.U32.HI UR10, URZ, UR9, UR10 ;  /* 0x00000009ff0a7299 */ /* 0x000fc6000801160a */
[----:B------:R-:W-:Y:S01]  /*26c0*/  @!UP0 UMOV UR8, UR15 ;  /* 0x0000000f00088c82 */ /* 0x000fe20008000000 */
[----:B------:R-:W-:Y:S02]  /*26d0*/  UIMAD UR11, UR18, UR11, UR31 ;  /* 0x0000000b120b72a4 */ /* 0x000fe4000f8e021f */
[----:B------:R-:W-:Y:S02]  /*26e0*/  USEL UR10, UR4, UR10, !UP3 ;  /* 0x0000000a040a7287 */ /* 0x000fe4000d800000 */
[----:B------:R-:W-:Y:S02]  /*26f0*/  @!UP0 USHF.R.U32.HI UR8, URZ, UR9, UR8 ;  /* 0x00000009ff088299 */ /* 0x000fe40008011608 */
[----:B------:R-:W-:Y:S02]  /*2700*/  UIADD3 UR9, UPT, UPT, -UR10, URZ, URZ ;  /* 0x000000ff0a097290 */ /* 0x000fe4000fffe1ff */
[----:B------:R-:W-:Y:S02]  /*2710*/  @!UP0 USEL UR8, UR5, UR8, !UP3 ;  /* 0x0000000805088287 */ /* 0x000fe4000d800000 */
[----:B------:R-:W-:-:S02]  /*2720*/  UIMAD UR9, UR45, UR9, UR4 ;  /* 0x000000092d0972a4 */ /* 0x000fc4000f8e0204 */
[----:B------:R-:W-:Y:S02]  /*2730*/  @!UP0 UIADD3 UR10, UPT, UPT, UR10, -UR8, URZ ;  /* 0x800000080a0a8290 */ /* 0x000fe4000fffe0ff */
[----:B------:R-:W-:Y:S02]  /*2740*/  @!UP0 UIMAD UR8, UR9, UR7, UR8 ;  /* 0x00000007090882a4 */ /* 0x000fe4000f8e0208 */
[----:B------:R-:W-:Y:S02]  /*2750*/  @!UP0 UIMAD UR4, UR45, UR10, UR5 ;  /* 0x0000000a2d0482a4 */ /* 0x000fe4000f8e0205 */
[----:B------:R-:W-:Y:S02]  /*2760*/  UIMAD UR7, UR20, UR12, UR37 ;  /* 0x0000000c140772a4 */ /* 0x000fe4000f8e0225 */
[----:B------:R-:W-:Y:S01]  /*2770*/  UIMAD UR31, UR4, UR18, UR11 ;  /* 0x00000012041f72a4 */ /* 0x000fe2000f8e020b */
[----:B------:R-:W-:Y:S02]  /*2780*/  @!UP0 UMOV UR5, UR8 ;  /* 0x0000000800058c82 */ /* 0x000fe40008000000 */
[----:B------:R-:W-:-:S12]  /*2790*/  UIMAD UR37, UR5, UR20, UR7 ;  /* 0x00000014052572a4 */ /* 0x000fd8000f8e0207 */
.L_x_40:
[----:B------:R-:W2:Y:S02]  /*27a0*/  LDCU UR4, c[0x0][0xb30] ;  /* 0x00016600ff0477ac */ /* 0x000ea40008000800 */
[----:B--2---:R-:W-:-:S09]  /*27b0*/  UISETP.NE.AND UP0, UPT, UR4, 0x1, UPT ;  /* 0x000000010400788c */ /* 0x004fd2000bf05270 */
[----:B------:R-:W-:Y:S05]  /*27c0*/  BRA.U UP0, `(.L_x_41) ;  /* 0x0000000100447547 */ /* 0x000fea000b800000 */
[----:B------:R-:W2:Y:S01]  /*27d0*/  LDCU.128 UR16, c[0x0][0xb10] ;  /* 0x00016200ff1077ac */ /* 0x000ea20008000c00 */
[----:B------:R-:W3:Y:S01]  /*27e0*/  LDCU UR10, c[0x0][0xb0c] ;  /* 0x00016180ff0a77ac */ /* 0x000ee20008000800 */
[----:B------:R-:W4:Y:S01]  /*27f0*/  LDCU UR7, c[0x0][0xb20] ;  /* 0x00016400ff0777ac */ /* 0x000f220008000800 */
[----:B--2---:R-:W-:Y:S02]  /*2800*/  UIMAD.WIDE.U32 UR8, UR37, UR16, URZ ;  /* 0x00000010250872a5 */ /* 0x004fe4000f8e00ff */
[----:B------:R-:W-:Y:S02]  /*2810*/  UIMAD.WIDE.U32 UR4, UR31, UR19, URZ ;  /* 0x000000131f0472a5 */ /* 0x000fe4000f8e00ff */
[----:B---3--:R-:W-:Y:S02]  /*2820*/  UISETP.NE.AND UP2, UPT, UR10, 0x1, UPT ;  /* 0x000000010a00788c */ /* 0x008fe4000bf45270 */
[----:B------:R-:W-:Y:S01]  /*2830*/  UISETP.NE.AND UP0, UPT, UR18, 0x1, UPT ;  /* 0x000000011200788c */ /* 0x000fe2000bf05270 */
[----:B------:R-:W-:-:S02]  /*2840*/  UMOV UR8, UR9 ;  /* 0x0000000900087c82 */ /* 0x000fc40008000000 */
[----:B------:R-:W-:Y:S01]  /*2850*/  UMOV UR4, UR5 ;  /* 0x0000000500047c82 */ /* 0x000fe20008000000 */
[----:B------:R-:W-:Y:S02]  /*2860*/  USHF.R.U32.HI UR17, URZ, UR17, UR8 ;  /* 0x00000011ff117299 */ /* 0x000fe40008011608 */
[----:B----4-:R-:W-:Y:S02]  /*2870*/  USHF.R.U32.HI UR4, URZ, UR7, UR4 ;  /* 0x00000007ff047299 */ /* 0x010fe40008011604 */
[----:B------:R-:W-:Y:S02]  /*2880*/  USEL UR5, UR37, UR17, !UP2 ;  /* 0x0000001125057287 */ /* 0x000fe4000d000000 */
[----:B------:R-:W-:-:S04]  /*2890*/  USEL UR4, UR31, UR4, !UP0 ;  /* 0x000000041f047287 */ /* 0x000fc8000c000000 */
[----:B------:R-:W-:Y:S02]  /*28a0*/  UIADD3 UR7, UPT, UPT, UR5, -UR4, URZ ;  /* 0x8000000405077290 */ /* 0x000fe4000fffe0ff */
[----:B------:R-:W-:Y:S02]  /*28b0*/  UIADD3 UR4, UPT, UPT, -UR5, UR4, URZ ;  /* 0x0000000405047290 */ /* 0x000fe4000fffe1ff */
[----:B------:R-:W-:Y:S02]  /*28c0*/  UIMAD UR31, UR7, UR18, UR31 ;  /* 0x00000012071f72a4 */ /* 0x000fe4000f8e021f */
[----:B------:R-:W-:-:S12]  /*28d0*/  UIMAD UR37, UR4, UR10, UR37 ;  /* 0x0000000a042572a4 */ /* 0x000fd8000f8e0225 */
.L_x_41:
[----:B------:R-:W-:Y:S01]  /*28e0*/  VIADD R11, R11, 0x1 ;  /* 0x000000010b0b7836 */ /* 0x000fe20000000000 */
[----:B------:R-:W-:Y:S02]  /*28f0*/  R2UR UR5, R83 ;  /* 0x00000000530572ca */ /* 0x000fe400000e0000 */
[----:B------:R-:W-:Y:S02]  /*2900*/  R2UR UR4, R82 ;  /* 0x00000000520472ca */ /* 0x000fe400000e0000 */
[C---:B------:R-:W-:Y:S02]  /*2910*/  ISETP.NE.AND P0, PT, R11.reuse, 0x2, PT ;  /* 0x000000020b00780c */ /* 0x040fe40003f05270 */
[----:B------:R-:W-:Y:S02]  /*2920*/  PLOP3.LUT P1, PT, PT, PT, PT, 0x80, 0x8 ;  /* 0x000000000008781c */ /* 0x000fe40003f2f070 */
[----:B------:R-:W-:Y:S02]  /*2930*/  SEL R3, RZ, 0x1, P0 ;  /* 0x00000001ff037807 */ /* 0x000fe40000000000 */
[----:B------:R-:W-:-:S02]  /*2940*/  SEL R11, R11, RZ, P0 ;  /* 0x000000ff0b0b7207 */ /* 0x000fc40000000000 */
[----:B------:R-:W-:Y:S01]  /*2950*/  LOP3.LUT R10, R10, R3, RZ, 0x3c, !PT ;  /* 0x000000030a0a7212 */ /* 0x000fe200078e3cff */
[----:B------:R-:W-:Y:S02]  /*2960*/  UIADD3 UR20, UPT, UPT, UR37, UR5, URZ ;  /* 0x0000000525147290 */ /* 0x000fe4000fffe0ff */
[----:B------:R-:W-:Y:S01]  /*2970*/  UIADD3 UR32, UPT, UPT, UR31, UR4, URZ ;  /* 0x000000041f207290 */ /* 0x000fe2000fffe0ff */
[----:B------:R-:W-:Y:S11]  /*2980*/  BRA.U UP1, `(.L_x_42) ;  /* 0xfffffff101387547 */ /* 0x000ff6000b83ffff */
[----:B------:R-:W-:Y:S01]  /*2990*/  UIADD3 UR13, UPT, UPT, UR13, 0x18, URZ ;  /* 0x000000180d0d7890 */ /* 0x000fe2000fffe0ff */
[----:B------:R-:W-:-:S03]  /*29a0*/  SHF.L.U32 R3, R12, 0x1f, RZ ;  /* 0x0000001f0c037819 */ /* 0x000fc600000006ff */
[----:B------:R-:W-:-:S09]  /*29b0*/  ULEA UR4, UR6, UR13, 0x3 ;  /* 0x0000000d06047291 */ /* 0x000fd2000f8e18ff */
[----:B------:R-:W2:Y:S02]  /*29c0*/  SYNCS.PHASECHK.TRANS64.TRYWAIT P0, [UR4], R3 ;  /* 0x00000003ff0075a7 */ /* 0x000ea40008001104 */
[----:B--2---:R-:W-:Y:S05]  /*29d0*/  @!P0 BRA `(.L_x_43) ;  /* 0x00000074000c8947 */ /* 0x004fea0003800000 */
.L_x_153:
[----:B------:R-:W-:-:S04]  /*29e0*/  UIADD3 UR4, UPT, UPT, UR6, 0x1, URZ ;  /* 0x0000000106047890 */ /* 0x000fc8000fffe0ff */
[----:B------:R-:W-:-:S04]  /*29f0*/  UISETP.NE.AND UP0, UPT, UR4, 0x3, UPT ;  /* 0x000000030400788c */ /* 0x000fc8000bf05270 */
[----:B------:R-:W-:Y:S02]  /*2a00*/  USEL UR6, URZ, 0x1, UP0 ;  /* 0x00000001ff067887 */ /* 0x000fe40008000000 */
[----:B------:R-:W-:-:S04]  /*2a10*/  USEL UR4, UR4, URZ, UP0 ;  /* 0x000000ff04047287 */ /* 0x000fc80008000000 */
[----:B------:R-:W-:Y:S01]  /*2a20*/  ULEA UR5, UR4, UR13, 0x3 ;  /* 0x0000000d04057291 */ /* 0x000fe2000f8e18ff */
[----:B------:R-:W-:-:S04]  /*2a30*/  LOP3.LUT R12, R12, UR6, RZ, 0x3c, !PT ;  /* 0x000000060c0c7c12 */ /* 0x000fc8000f8e3cff */
[----:B-1----:R-:W-:-:S04]  /*2a40*/  SHF.L.U32 R3, R12, 0x1f, RZ ;  /* 0x0000001f0c037819 */ /* 0x002fc800000006ff */
[----:B------:R-:W1:Y:S02]  /*2a50*/  SYNCS.PHASECHK.TRANS64.TRYWAIT P0, [UR5], R3 ;  /* 0x00000003ff0075a7 */ /* 0x000e640008001105 */
[----:B-1----:R-:W-:Y:S05]  /*2a60*/  @!P0 BRA `(.L_x_44) ;  /* 0x0000007400008947 */ /* 0x002fea0003800000 */
.L_x_155:
[----:B------:R-:W-:-:S04]  /*2a70*/  UIADD3 UR4, UPT, UPT, UR4, 0x1, URZ ;  /* 0x0000000104047890 */ /* 0x000fc8000fffe0ff */
[----:B------:R-:W-:-:S04]  /*2a80*/  UISETP.NE.AND UP0, UPT, UR4, 0x3, UPT ;  /* 0x000000030400788c */ /* 0x000fc8000bf05270 */
[----:B------:R-:W-:Y:S02]  /*2a90*/  USEL UR5, URZ, 0x1, UP0 ;  /* 0x00000001ff057887 */ /* 0x000fe40008000000 */
[----:B------:R-:W-:-:S04]  /*2aa0*/  USEL UR4, UR4, URZ, UP0 ;  /* 0x000000ff04047287 */ /* 0x000fc80008000000 */
[----:B------:R-:W-:Y:S01]  /*2ab0*/  ULEA UR4, UR4, UR13, 0x3 ;  /* 0x0000000d04047291 */ /* 0x000fe2000f8e18ff */
[----:B-1----:R-:W-:-:S04]  /*2ac0*/  LOP3.LUT R3, R12, UR5, RZ, 0x3c, !PT ;  /* 0x000000050c037c12 */ /* 0x002fc8000f8e3cff */
[----:B------:R-:W-:Y:S01]  /*2ad0*/  SHF.L.U32 R3, R3, 0x1f, RZ ;  /* 0x0000001f03037819 */ /* 0x000fe200000006ff */
[----:B------:R-:W-:-:S07]  /*2ae0*/  IMAD.U32 R0, RZ, RZ, UR4 ;  /* 0x00000004ff007e24 */ /* 0x000fce000f8e00ff */
.L_x_45:
[----:B-1----:R1:W2:Y:S02]  /*2af0*/  SYNCS.PHASECHK.TRANS64.TRYWAIT P0, [R0+URZ], R3 ;  /* 0x00000003000075a7 */ /* 0x0022a400080011ff */
[----:B--2---:R-:W-:Y:S05]  /*2b00*/  @!P0 NANOSLEEP.SYNCS 0x989680 ;  /* 0x009896800000895d */ /* 0x004fea0003900000 */
[----:B------:R-:W2:Y:S02]  /*2b10*/  @!P0 SYNCS.PHASECHK.TRANS64 P0, [R0+URZ], R3 ;  /* 0x00000003000085a7 */ /* 0x000ea400080010ff */
[----:B--2---:R-:W-:Y:S05]  /*2b20*/  @P0 EXIT ;  /* 0x000000000000094d */ /* 0x004fea0003800000 */
[----:B------:R-:W-:Y:S05]  /*2b30*/  BRA `(.L_x_45) ;  /* 0xfffffffc00ec7947 */ /* 0x000fea000383ffff */
.L_x_22:
[----:B------:R-:W1:Y:S02]  /*2b40*/  S2UR UR4, SR_CgaCtaId ;  /* 0x00000000000479c3 */ /* 0x000e640000008800 */
[----:B-1----:R-:W-:-:S04]  /*2b50*/  UISETP.NE.AND UP0, UPT, UR4, URZ, UPT ;  /* 0x000000ff0400728c */ /* 0x002fc8000bf05270 */
[----:B------:R-:W-:-:S09]  /*2b60*/  UISETP.NE.OR UP0, UPT, UR13, 0x1, UP0 ;  /* 0x000000010d00788c */ /* 0x000fd20008705670 */
[----:B------:R-:W-:Y:S05]  /*2b70*/  BRA.U UP0, `(.L_x_46) ;  /* 0x00000005004c7547 */ /* 0x000fea000b800000 */
[----:B------:R-:W1:Y:S01]  /*2b80*/  S2UR UR5, SR_CgaCtaId ;  /* 0x00000000000579c3 */ /* 0x000e620000008800 */
[----:B------:R-:W-:Y:S01]  /*2b90*/  UMOV UR4, 0x400 ;  /* 0x0000040000047882 */ /* 0x000fe20000000000 */
[----:B------:R-:W-:Y:S01]  /*2ba0*/  ISETP.GE.U32.AND P2, PT, R3, 0x4, PT ;  /* 0x000000040300780c */ /* 0x000fe20003f46070 */
[----:B------:R-:W-:Y:S01]  /*2bb0*/  IMAD.MOV.U32 R12, RZ, RZ, 0x1 ;  /* 0x00000001ff0c7424 */ /* 0x000fe200078e00ff */
[----:B------:R-:W-:Y:S02]  /*2bc0*/  CS2R R10, SRZ ;  /* 0x00000000000a7805 */ /* 0x000fe4000001ff00 */
[----:B------:R-:W-:Y:S01]  /*2bd0*/  CS2R R8, SRZ ;  /* 0x0000000000087805 */ /* 0x000fe2000001ff00 */
[----:B-1----:R-:W-:-:S03]  /*2be0*/  ULEA UR6, UR5, UR4, 0x18 ;  /* 0x0000000405067291 */ /* 0x002fc6000f8ec0ff */
[----:B------:R-:W-:-:S09]  /*2bf0*/  UMOV UR5, URZ ;  /* 0x000000ff00057c82 */ /* 0x000fd20008000000 */
.L_x_50:
[----:B------:R-:W-:Y:S02]  /*2c00*/  LEA R0, R8, UR6, 0x3 ;  /* 0x0000000608007c11 */ /* 0x000fe4000f8e18ff */
[----:B------:R-:W-:-:S03]  /*2c10*/  SHF.L.U32 R5, R9, 0x1f, RZ ;  /* 0x0000001f09057819 */ /* 0x000fc600000006ff */
[----:B------:R-:W-:Y:S01]  /*2c20*/  VIADD R4, R0, 0xf0 ;  /* 0x000000f000047836 */ /* 0x000fe20000000000 */
[----:B------:R-:W1:Y:S02]  /*2c30*/  SYNCS.PHASECHK.TRANS64.TRYWAIT P0, [R0+URZ+0xe0], R5 ;  /* 0x0000e005000075a7 */ /* 0x000e6400080011ff */
[----:B-1----:R-:W-:Y:S05]  /*2c40*/  @!P0 BRA `(.L_x_47) ;  /* 0x0000007000a08947 */ /* 0x002fea0003800000 */
.L_x_156:
[----:B------:R-:W-:Y:S01]  /*2c50*/  ULEA UR4, UR5, UR6, 0x3 ;  /* 0x0000000605047291 */ /* 0x000fe2000f8e18ff */
[----:B------:R-:W-:Y:S01]  /*2c60*/  PRMT R4, RZ, 0x654, R4 ;  /* 0x00000654ff047816 */ /* 0x000fe20000000004 */
[----:B-1----:R-:W-:Y:S01]  /*2c70*/  @!P2 IMAD.MOV.U32 R5, RZ, RZ, 0x10 ;  /* 0x00000010ff05a424 */ /* 0x002fe200078e00ff */
[----:B------:R-:W-:Y:S01]  /*2c80*/  SHF.L.U32 R7, R12, 0x1f, RZ ;  /* 0x0000001f0c077819 */ /* 0x000fe200000006ff */
[----:B------:R-:W-:Y:S01]  /*2c90*/  UIADD3 UR7, UPT, UPT, UR4, 0x80, URZ ;  /* 0x0000008004077890 */ /* 0x000fe2000fffe0ff */
[----:B------:R1:W-:Y:S05]  /*2ca0*/  SYNCS.ARRIVE.TRANS64.RED.A1T0 RZ, [R4+URZ], RZ ;  /* 0x000000ff04ff79a7 */ /* 0x0003ea00081004ff */
[----:B------:R-:W-:Y:S01]  /*2cb0*/  IMAD.U32 R0, RZ, RZ, UR7 ;  /* 0x00000007ff007e24 */ /* 0x000fe2000f8e00ff */
[----:B------:R-:W2:Y:S04]  /*2cc0*/  SYNCS.PHASECHK.TRANS64.TRYWAIT P0, [UR4+0x90], R7 ;  /* 0x00009007ff0075a7 */ /* 0x000ea80008001104 */
[----:B------:R-:W-:Y:S01]  /*2cd0*/  PRMT R13, R3, 0x654, R0 ;  /* 0x00000654030d7816 */ /* 0x000fe20000000000 */
[----:B-12---:R-:W-:Y:S06]  /*2ce0*/  @!P0 BRA `(.L_x_48) ;  /* 0x00000070008c8947 */ /* 0x006fec0003800000 */
.L_x_158:
[----:B------:R-:W-:Y:S01]  /*2cf0*/  ULEA UR8, UR5, UR6, 0x4 ;  /* 0x0000000605087291 */ /* 0x000fe2000f8e20ff */
[----:B------:R-:W-:Y:S01]  /*2d00*/  SEL R2, R13, R2, !P2 ;  /* 0x000000020d027207 */ /* 0x000fe20005000000 */
[----:B------:R-:W-:Y:S01]  /*2d10*/  UIADD3 UR9, UPT, UPT, UR4, 0x80, URZ ;  /* 0x0000008004097890 */ /* 0x000fe2000fffe0ff */
[----:B-1----:R-:W-:Y:S01]  /*2d20*/  LEA R0, R11, UR6, 0x3 ;  /* 0x000000060b007c11 */ /* 0x002fe2000f8e18ff */
[----:B------:R-:W-:Y:S01]  /*2d30*/  UIADD3 UR8, UPT, UPT, UR8, 0x110, URZ ;  /* 0x0000011008087890 */ /* 0x000fe2000fffe0ff */
[----:B------:R1:W-:Y:S01]  /*2d40*/  @!P2 SYNCS.ARRIVE.TRANS64.RED RZ, [R2+URZ], R5 ;  /* 0x0000000502ffa9a7 */ /* 0x0003e200080004ff */
[----:B------:R-:W-:Y:S01]  /*2d50*/  UIADD3 UR4, UPT, UPT, UR5, 0x1, URZ ;  /* 0x0000000105047890 */ /* 0x000fe2000fffe0ff */
[----:B------:R-:W-:-:S03]  /*2d60*/  VIADD R8, R8, 0x1 ;  /* 0x0000000108087836 */ /* 0x000fc60000000000 */
[----:B------:R-:W-:Y:S02]  /*2d70*/  UISETP.NE.AND UP0, UPT, UR4, 0x2, UPT ;  /* 0x000000020400788c */ /* 0x000fe4000bf05270 */
[----:B------:R-:W-:Y:S01]  /*2d80*/  ISETP.NE.AND P0, PT, R8, 0x2, PT ;  /* 0x000000020800780c */ /* 0x000fe20003f05270 */
[----:B------:R-:W-:Y:S06]  /*2d90*/  UGETNEXTWORKID.BROADCAST [UR8], [UR9] ;  /* 0x00000000080073ca */ /* 0x000fec0008000100 */
[----:B------:R-:W-:Y:S02]  /*2da0*/  USEL UR7, URZ, 0x1, UP0 ;  /* 0x00000001ff077887 */ /* 0x000fe40008000000 */
[----:B------:R-:W-:-:S04]  /*2db0*/  USEL UR5, UR4, URZ, UP0 ;  /* 0x000000ff04057287 */ /* 0x000fc80008000000 */
[----:B------:R-:W-:Y:S02]  /*2dc0*/  LOP3.LUT R12, R12, UR7, RZ, 0x3c, !PT ;  /* 0x000000070c0c7c12 */ /* 0x000fe4000f8e3cff */
[----:B-1----:R-:W-:-:S04]  /*2dd0*/  SHF.L.U32 R5, R10, 0x1f, RZ ;  /* 0x0000001f0a057819 */ /* 0x002fc800000006ff */
[----:B------:R-:W1:Y:S02]  /*2de0*/  SYNCS.PHASECHK.TRANS64.TRYWAIT P1, [R0+URZ+0x80], R5 ;  /* 0x00008005000075a7 */ /* 0x000e6400080211ff */
[----:B-1----:R-:W-:Y:S05]  /*2df0*/  @!P1 BRA `(.L_x_49) ;  /* 0x0000007000609947 */ /* 0x002fea0003800000 */
.L_x_159:
[C---:B------:R-:W-:Y:S01]  /*2e00*/  LEA R4, R11.reuse, UR6, 0x4 ;  /* 0x000000060b047c11 */ /* 0x040fe2000f8e20ff */
[----:B-1----:R-:W-:Y:S01]  /*2e10*/  VIADD R0, R0, 0x90 ;  /* 0x0000009000007836 */ /* 0x002fe20000000000 */
[----:B------:R-:W-:Y:S01]  /*2e20*/  SEL R8, R8, RZ, P0 ;  /* 0x000000ff08087207 */ /* 0x000fe20000000000 */
[----:B------:R-:W-:-:S03]  /*2e30*/  VIADD R11, R11, 0x1 ;  /* 0x000000010b0b7836 */ /* 0x000fc60000000000 */
[----:B------:R-:W1:Y:S01]  /*2e40*/  LDS.128 R4, [R4+0x110] ;  /* 0x0001100004047984 */ /* 0x000e620000000c00 */
[----:B------:R-:W-:Y:S02]  /*2e50*/  PRMT R0, RZ, 0x654, R0 ;  /* 0x00000654ff007816 */ /* 0x000fe40000000000 */
[C---:B------:R-:W-:Y:S01]  /*2e60*/  ISETP.NE.AND P1, PT, R11.reuse, 0x2, PT ;  /* 0x000000020b00780c */ /* 0x040fe20003f25270 */
[----:B------:R-:W-:Y:S01]  /*2e70*/  @!PT LDS RZ, [RZ] ;  /* 0x00000000fffff984 */ /* 0x000fe20000000800 */
[----:B------:R-:W-:Y:S01]  /*2e80*/  @!PT LDS RZ, [RZ] ;  /* 0x00000000fffff984 */ /* 0x000fe20000000800 */
[----:B------:R-:W-:Y:S01]  /*2e90*/  @!PT LDS RZ, [RZ] ;  /* 0x00000000fffff984 */ /* 0x000fe20000000800 */
[----:B------:R-:W-:Y:S01]  /*2ea0*/  @!PT LDS RZ, [RZ] ;  /* 0x00000000fffff984 */ /* 0x000fe20000000800 */
[----:B------:R2:W-:Y:S06]  /*2eb0*/  MEMBAR.ALL.CTA ;  /* 0x0000000000007992 */ /* 0x0005ec0000008000 */
[----:B--2---:R-:W2:Y:S01]  /*2ec0*/  FENCE.VIEW.ASYNC.S ;  /* 0x00000000000073c6 */ /* 0x004ea20000000000 */
[----:B------:R-:W-:Y:S01]  /*2ed0*/  SEL R11, R11, RZ, P1 ;  /* 0x000000ff0b0b7207 */ /* 0x000fe20000800000 */
[----:B--2---:R2:W-:Y:S01]  /*2ee0*/  SYNCS.ARRIVE.TRANS64.RED.A1T0 RZ, [R0+URZ], RZ ;  /* 0x000000ff00ff79a7 */ /* 0x0045e200081004ff */
[----:B-1----:R-:W-:-:S02]  /*2ef0*/  LOP3.LUT P3, RZ, R6, 0x1, RZ, 0xc0, !PT ;  /* 0x0000000106ff7812 */ /* 0x002fc4000786c0ff */
[----:B------:R-:W-:-:S04]  /*2f00*/  SEL R5, RZ, 0x1, P1 ;  /* 0x00000001ff057807 */ /* 0x000fc80000800000 */
[----:B------:R-:W-:Y:S02]  /*2f10*/  LOP3.LUT R10, R10, R5, RZ, 0x3c, !PT ;  /* 0x000000050a0a7212 */ /* 0x000fe400078e3cff */
[----:B--2---:R-:W-:-:S04]  /*2f20*/  SEL R0, RZ, 0x1, P0 ;  /* 0x00000001ff007807 */ /* 0x004fc80000000000 */
[----:B------:R-:W-:Y:S01]  /*2f30*/  LOP3.LUT R9, R9, R0, RZ, 0x3c, !PT ;  /* 0x0000000009097212 */ /* 0x000fe200078e3cff */
[----:B------:R-:W-:Y:S06]  /*2f40*/  @P3 BRA `(.L_x_50) ;  /* 0xfffffffc002c3947 */ /* 0x000fec000383ffff */
[----:B------:R-:W-:Y:S01]  /*2f50*/  ULEA UR4, UR5, UR6, 0x3 ;  /* 0x0000000605047291 */ /* 0x000fe2000f8e18ff */
[----:B------:R-:W-:-:S08]  /*2f60*/  SHF.L.U32 R3, R12, 0x1f, RZ ;  /* 0x0000001f0c037819 */ /* 0x000fd000000006ff */
[----:B------:R-:W1:Y:S02]  /*2f70*/  SYNCS.PHASECHK.TRANS64 P0, [UR4+0x90], R3 ;  /* 0x00009003ff0075a7 */ /* 0x000e640008001004 */
[----:B-1----:R-:W-:Y:S05]  /*2f80*/  @P0 BRA `(.L_x_51) ;  /* 0x0000000000080947 */ /* 0x002fea0003800000 */
[----:B------:R-:W1:Y:S02]  /*2f90*/  SYNCS.PHASECHK.TRANS64.TRYWAIT P0, [UR4+0x90], R3 ;  /* 0x00009003ff0075a7 */ /* 0x000e640008001104 */
[----:B-1----:R-:W-:Y:S05]  /*2fa0*/  @!P0 BRA `(.L_x_52) ;  /* 0x0000007000088947 */ /* 0x002fea0003800000 */
.L_x_51:
[----:B------:R-:W-:-:S04]  /*2fb0*/  UIADD3 UR7, UPT, UPT, UR5, 0x1, URZ ;  /* 0x0000000105077890 */ /* 0x000fc8000fffe0ff */
[----:B------:R-:W-:-:S04]  /*2fc0*/  UISETP.NE.AND UP0, UPT, UR7, 0x2, UPT ;  /* 0x000000020700788c */ /* 0x000fc8000bf05270 */
[----:B------:R-:W-:Y:S02]  /*2fd0*/  USEL UR8, URZ, 0x1, UP0 ;  /* 0x00000001ff087887 */ /* 0x000fe40008000000 */
[----:B------:R-:W-:-:S04]  /*2fe0*/  USEL UR7, UR7, URZ, UP0 ;  /* 0x000000ff07077287 */ /* 0x000fc80008000000 */
[----:B------:R-:W-:Y:S01]  /*2ff0*/  ULEA UR7, UR7, UR6, 0x3 ;  /* 0x0000000607077291 */ /* 0x000fe2000f8e18ff */
[----:B-1----:R-:W-:-:S04]  /*3000*/  LOP3.LUT R3, R12, UR8, RZ, 0x3c, !PT ;  /* 0x000000080c037c12 */ /* 0x002fc8000f8e3cff */
[----:B------:R-:W-:-:S04]  /*3010*/  SHF.L.U32 R0, R3, 0x1f, RZ ;  /* 0x0000001f03007819 */ /* 0x000fc800000006ff */
[----:B------:R-:W1:Y:S02]  /*3020*/  SYNCS.PHASECHK.TRANS64 P0, [UR7+0x90], R0 ;  /* 0x00009000ff0075a7 */ /* 0x000e640008001007 */
[----:B-1----:R-:W-:Y:S05]  /*3030*/  @P0 EXIT ;  /* 0x000000000000094d */ /* 0x002fea0003800000 */
[----:B------:R-:W-:Y:S02]  /*3040*/  SHF.L.U32 R3, R3, 0x1f, RZ ;  /* 0x0000001f03037819 */ /* 0x000fe400000006ff */
[----:B------:R-:W-:-:S07]  /*3050*/  MOV R0, UR7 ;  /* 0x0000000700007c02 */ /* 0x000fce0008000f00 */
.L_x_53:
[----:B-1----:R1:W2:Y:S02]  /*3060*/  SYNCS.PHASECHK.TRANS64.TRYWAIT P0, [R0+URZ+0x90], R3 ;  /* 0x00009003000075a7 */ /* 0x0022a400080011ff */
[----:B--2---:R-:W-:Y:S05]  /*3070*/  @!P0 NANOSLEEP.SYNCS 0x989680 ;  /* 0x009896800000895d */ /* 0x004fea0003900000 */
[----:B------:R-:W2:Y:S02]  /*3080*/  @!P0 SYNCS.PHASECHK.TRANS64 P0, [R0+URZ+0x90], R3 ;  /* 0x00009003000085a7 */ /* 0x000ea400080010ff */
[----:B--2---:R-:W-:Y:S05]  /*3090*/  @P0 EXIT ;  /* 0x000000000000094d */ /* 0x004fea0003800000 */
[----:B------:R-:W-:Y:S05]  /*30a0*/  BRA `(.L_x_53) ;  /* 0xfffffffc00ec7947 */ /* 0x000fea000383ffff */
.L_x_46:
[----:B------:R-:W-:Y:S05]  /*30b0*/  BRA.U UP4, `(.L_x_54) ;  /* 0x0000001104a47547 */ /* 0x000fea000b800000 */
[----:B------:R-:W1:Y:S01]  /*30c0*/  S2UR UR7, SR_CgaCtaId ;  /* 0x00000000000779c3 */ /* 0x000e620000008800 */
[----:B------:R-:W-:Y:S01]  /*30d0*/  UMOV UR4, 0x40 ;  /* 0x0000004000047882 */ /* 0x000fe20000000000 */
[----:B------:R-:W-:Y:S01]  /*30e0*/  NOP ;  /* 0x0000000000007918 */ /* 0x000fe20000000000 */
[----:B------:R-:W-:Y:S01]  /*30f0*/  UMOV UR6, 0x400 ;  /* 0x0000040000067882 */ /* 0x000fe20000000000 */
[----:B-1----:R-:W-:Y:S02]  /*3100*/  ULEA UR5, UR7, UR4, 0x18 ;  /* 0x0000000407057291 */ /* 0x002fe4000f8ec0ff */
[----:B------:R-:W-:-:S07]  /*3110*/  ULEA UR6, UR7, UR6, 0x18 ;  /* 0x0000000607067291 */ /* 0x000fce000f8ec0ff */
[----:B------:R-:W1:Y:S02]  /*3120*/  LDS.U8 R3, [UR5+0x1c] ;  /* 0x00001c05ff037984 */ /* 0x000e640008000000 */
[----:B-1----:R-:W-:-:S13]  /*3130*/  ISETP.NE.AND P0, PT, R3, RZ, PT ;  /* 0x000000ff0300720c */ /* 0x002fda0003f05270 */
[----:B------:R-:W-:Y:S05]  /*3140*/  @P0 BRA `(.L_x_55) ;  /* 0x0000000400080947 */ /* 0x000fea0003800000 */
[----:B------:R-:W-:Y:S02]  /*3150*/  UISETP.NE.U32.AND UP1, UPT, UR33, 0x1, UPT ;  /* 0x000000012100788c */ /* 0x000fe4000bf25070 */
[----:B------:R-:W-:-:S07]  /*3160*/  UIADD3 UR7, UPT, UPT, UR5, 0x8, URZ ;  /* 0x0000000805077890 */ /* 0x000fce000fffe0ff */
[----:B------:R-:W-:Y:S05]  /*3170*/  BRA.U !UP1, `(.L_x_56) ;  /* 0x00000001099c7547 */ /* 0x000fea000b800000 */
[----:B------:R-:W-:Y:S01]  /*3180*/  ELECT P0, URZ, PT ;  /* 0x0000000000ff782f */ /* 0x000fe20003800000 */
[----:B------:R-:W-:-:S12]  /*3190*/  BSSY B0, `(.L_x_56) ;  /* 0x0000025000007945 */ /* 0x000fd80003800000 */
[----:B------:R-:W-:Y:S05]  /*31a0*/  @!P0 BRA `(.L_x_57) ;  /* 0x00000000008c8947 */ /* 0x000fea0003800000 */
[----:B------:R-:W-:-:S05]  /*31b0*/  UMOV UR4, 0x10 ;  /* 0x0000001000047882 */ /* 0x000fca0000000000 */
[----:B------:R-:W-:Y:S04]  /*31c0*/  DEPBAR.LE SB1, 0x36 ;  /* 0x00009d800000791a */ /* 0x000fe80000000000 */
[----:B------:R-:W1:Y:S02]  /*31d0*/  UTCATOMSWS.2CTA.FIND_AND_SET.ALIGN UP0, UR4, UR4 ;  /* 0x00000004000475e3 */ /* 0x000e640008200800 */
[----:B-1----:R-:W-:Y:S01]  /*31e0*/  MOV R10, UR4 ;  /* 0x00000004000a7c02 */ /* 0x002fe20008000f00 */
[----:B------:R-:W-:Y:S06]  /*31f0*/  BRA.U UP0, `(.L_x_58) ;  /* 0x0000000100187547 */ /* 0x000fec000b800000 */
.L_x_59:
[----:B------:R-:W-:Y:S05]  /*3200*/  NANOSLEEP 0x64 ;  /* 0x000000640000795d */ /* 0x000fea0003800000 */
[----:B------:R-:W-:-:S05]  /*3210*/  UMOV UR4, 0x10 ;  /* 0x0000001000047882 */ /* 0x000fca0000000000 */
[----:B------:R-:W-:Y:S04]  /*3220*/  DEPBAR.LE SB1, 0x36 ;  /* 0x00009d800000791a */ /* 0x000fe80000000000 */
[----:B------:R-:W1:Y:S02]  /*3230*/  UTCATOMSWS.2CTA.FIND_AND_SET.ALIGN UP0, UR4, UR4 ;  /* 0x00000004000475e3 */ /* 0x000e640008200800 */
[----:B-1----:R-:W-:Y:S01]  /*3240*/  MOV R10, UR4 ;  /* 0x00000004000a7c02 */ /* 0x002fe20008000f00 */
[----:B------:R-:W-:Y:S05]  /*3250*/  BRA.U !UP0, `(.L_x_59) ;  /* 0xfffffffd08e87547 */ /* 0x000fea000b83ffff */
.L_x_58:
[----:B------:R-:W1:Y:S01]  /*3260*/  LDS R6, [UR5+0x10] ;  /* 0x00001005ff067984 */ /* 0x000e620008000800 */
[----:B------:R-:W-:Y:S01]  /*3270*/  IMAD.U32 R3, RZ, RZ, UR6 ;  /* 0x00000006ff037e24 */ /* 0x000fe2000f8e00ff */
[----:B------:R-:W-:-:S03]  /*3280*/  MOV R4, UR34 ;  /* 0x0000002200047c02 */ /* 0x000fc60008000f00 */
[----:B------:R-:W-:Y:S01]  /*3290*/  VIADD R3, R3, 0x130 ;  /* 0x0000013003037836 */ /* 0x000fe20000000000 */
[----:B-1----:R-:W-:-:S04]  /*32a0*/  SHF.L.U32 R6, R6, 0x1f, RZ ;  /* 0x0000001f06067819 */ /* 0x002fc800000006ff */
[----:B------:R-:W1:Y:S02]  /*32b0*/  SYNCS.PHASECHK.TRANS64.TRYWAIT P0, [UR5+0x8], R6 ;  /* 0x00000806ff0075a7 */ /* 0x000e640008001105 */
[----:B-1----:R-:W-:Y:S05]  /*32c0*/  @P0 BRA `(.L_x_60) ;  /* 0x0000000000080947 */ /* 0x002fea0003800000 */
[----:B------:R-:W1:Y:S02]  /*32d0*/  SYNCS.PHASECHK.TRANS64.TRYWAIT P0, [UR5+0x8], R6 ;  /* 0x00000806ff0075a7 */ /* 0x000e640008001105 */
[----:B-1----:R-:W-:Y:S05]  /*32e0*/  @!P0 BRA `(.L_x_61) ;  /* 0x0000006c00508947 */ /* 0x002fea0003800000 */
.L_x_60:
[----:B------:R-:W-:Y:S01]  /*32f0*/  PRMT R4, R4, 0x654, R3 ;  /* 0x0000065404047816 */ /* 0x000fe20000000003 */
[----:B------:R-:W-:Y:S01]  /*3300*/  HFMA2 R3, -RZ, RZ, 0, 5.9604644775390625e-08 ;  /* 0x00000001ff037431 */ /* 0x000fe200000001ff */
[----:B------:R-:W-:Y:S01]  /*3310*/  UPRMT UR4, UR34, 0x654, UR7 ;  /* 0x0000065422047896 */ /* 0x000fe20008000007 */
[----:B------:R-:W-:Y:S02]  /*3320*/  IMAD.MOV.U32 R7, RZ, RZ, 0xffff ;  /* 0x0000ffffff077424 */ /* 0x000fe400078e00ff */
[----:B-1----:R-:W-:Y:S02]  /*3330*/  IMAD.MOV.U32 R6, RZ, RZ, 0x4 ;  /* 0x00000004ff067424 */ /* 0x002fe400078e00ff */
[----:B------:R-:W-:Y:S01]  /*3340*/  IMAD.SHL.U32 R9, R10, 0x20, RZ ;  /* 0x000000200a097824 */ /* 0x000fe200078e00ff */
[----:B------:R-:W-:Y:S02]  /*3350*/  MOV R5, UR4 ;  /* 0x0000000400057c02 */ /* 0x000fe40008000f00 */
[-C--:B------:R-:W-:Y:S01]  /*3360*/  SHF.L.U32 R8, R7, R10.reuse, RZ ;  /* 0x0000000a07087219 */ /* 0x080fe200000006ff */
[----:B------:R1:W-:Y:S01]  /*3370*/  SYNCS.ARRIVE.TRANS64.RED RZ, [UR4], R6 ;  /* 0x00000006ffff79a7 */ /* 0x0003e20008000404 */
[----:B------:R-:W-:Y:S01]  /*3380*/  SHF.L.U32 R7, R3, R10, RZ ;  /* 0x0000000a03077219 */ /* 0x000fe200000006ff */
[----:B------:R1:W-:Y:S04]  /*3390*/  STS [UR6+0x130], R9 ;  /* 0x00013009ff007988 */ /* 0x0003e80008000806 */
[----:B------:R1:W-:Y:S04]  /*33a0*/  STAS [R4.64], R10 ;  /* 0x0000000a04007dbd */ /* 0x0003e8000c0008ff */
[----:B------:R1:W-:Y:S04]  /*33b0*/  ATOMS.OR RZ, [UR5+0x14], R8 ;  /* 0x00001408ffff798c */ /* 0x0003e8000b000005 */
[----:B------:R1:W-:Y:S04]  /*33c0*/  ATOMS.OR RZ, [UR5+0x18], R7 ;  /* 0x00001807ffff798c */ /* 0x0003e8000b000005 */
[----:B------:R1:W-:Y:S02]  /*33d0*/  ATOMS.XOR RZ, [UR5+0x10], R3 ;  /* 0x00001003ffff798c */ /* 0x0003e4000b800005 */
.L_x_57:
[----:B------:R-:W-:Y:S05]  /*33e0*/  BSYNC B0 ;  /* 0x0000000000007941 */ /* 0x000fea0003800000 */
.L_x_56:
[----:B------:R-:W-:Y:S05]  /*33f0*/  BRA.U UP1, `(.L_x_62) ;  /* 0x00000001016c7547 */ /* 0x000fea000b800000 */
[----:B------:R-:W-:-:S03]  /*3400*/  UMOV UR4, 0xffffffff ;  /* 0xffffffff00047882 */ /* 0x000fc60000000000 */
[----:B------:R-:W-:Y:S05]  /*3410*/  BRA.DIV UR4, `(.L_x_63) ;  /* 0x0000006e041c7947 */ /* 0x000fea000b800000 */
[----:B------:R-:W-:-:S13]  /*3420*/  ELECT P0, URZ, PT ;  /* 0x0000000000ff782f */ /* 0x000fda0003800000 */
.L_x_163:
[----:B------:R-:W-:Y:S05]  /*3430*/  @!P0 BRA `(.L_x_62) ;  /* 0x00000000005c8947 */ /* 0x000fea0003800000 */
[----:B-1----:R-:W1:Y:S02]  /*3440*/  LDS R4, [UR5+0x10] ;  /* 0x00001005ff047984 */ /* 0x002e640008000800 */
[----:B-1----:R-:W-:-:S04]  /*3450*/  SHF.L.U32 R4, R4, 0x1f, RZ ;  /* 0x0000001f04047819 */ /* 0x002fc800000006ff */
[----:B------:R-:W1:Y:S02]  /*3460*/  SYNCS.PHASECHK.TRANS64.TRYWAIT P0, [UR5+0x8], R4 ;  /* 0x00000804ff0075a7 */ /* 0x000e640008001105 */
[----:B-1----:R-:W-:Y:S05]  /*3470*/  @P0 BRA `(.L_x_64) ;  /* 0x0000000000080947 */ /* 0x002fea0003800000 */
[----:B------:R-:W1:Y:S02]  /*3480*/  SYNCS.PHASECHK.TRANS64.TRYWAIT P0, [UR5+0x8], R4 ;  /* 0x00000804ff0075a7 */ /* 0x000e640008001105 */
[----:B-1----:R-:W-:Y:S05]  /*3490*/  @!P0 BRA `(.L_x_65) ;  /* 0x0000006c00208947 */ /* 0x002fea0003800000 */
.L_x_64:
[----:B------:R-:W2:Y:S01]  /*34a0*/  LDS R6, [UR6+0x130] ;  /* 0x00013006ff067984 */ /* 0x000ea20008000800 */
[----:B-1----:R-:W-:Y:S02]  /*34b0*/  HFMA2 R3, -RZ, RZ, 0, 5.9604644775390625e-08 ;  /* 0x00000001ff037431 */ /* 0x002fe400000001ff */
[----:B------:R-:W-:Y:S01]  /*34c0*/  IMAD.MOV.U32 R4, RZ, RZ, 0xffff ;  /* 0x0000ffffff047424 */ /* 0x000fe200078e00ff */
[----:B------:R-:W-:Y:S01]  /*34d0*/  UPRMT UR4, UR34, 0x654, UR7 ;  /* 0x0000065422047896 */ /* 0x000fe20008000007 */
[----:B--2---:R-:W-:-:S03]  /*34e0*/  IMAD.SHL.U32 R5, R6, 0x20, RZ ;  /* 0x0000002006057824 */ /* 0x004fc600078e00ff */
[-C--:B------:R-:W-:Y:S02]  /*34f0*/  SHF.L.U32 R4, R4, R6.reuse, RZ ;  /* 0x0000000604047219 */ /* 0x080fe400000006ff */
[----:B------:R-:W-:Y:S01]  /*3500*/  SHF.L.U32 R6, R3, R6, RZ ;  /* 0x0000000603067219 */ /* 0x000fe200000006ff */
[----:B------:R2:W-:Y:S04]  /*3510*/  STS [UR6+0x130], R5 ;  /* 0x00013005ff007988 */ /* 0x0005e80008000806 */
[----:B------:R2:W-:Y:S04]  /*3520*/  ATOMS.OR RZ, [UR5+0x14], R4 ;  /* 0x00001404ffff798c */ /* 0x0005e8000b000005 */
[----:B------:R2:W-:Y:S01]  /*3530*/  ATOMS.OR RZ, [UR5+0x18], R6 ;  /* 0x00001806ffff798c */ /* 0x0005e2000b000005 */
[----:B------:R-:W-:Y:S03]  /*3540*/  SYNCS.ARRIVE.TRANS64.RED.A1T0 RZ, [UR4], RZ ;  /* 0x000000ffffff79a7 */ /* 0x000fe60008100404 */
[----:B------:R2:W-:Y:S01]  /*3550*/  ATOMS.XOR RZ, [UR5+0x10], R3 ;  /* 0x00001003ffff798c */ /* 0x0005e2000b800005 */
[----:B------:R-:W-:Y:S05]  /*3560*/  BRA `(.L_x_62) ;  /* 0x0000000000107947 */ /* 0x000fea0003800000 */
.L_x_55:
[----:B------:R-:W-:Y:S02]  /*3570*/  MOV R3, 0xffffffff ;  /* 0xffffffff00037802 */ /* 0x000fe40000000f00 */
[----:B------:R-:W-:-:S03]  /*3580*/  MOV R4, 0x35b0 ;  /* 0x000035b000047802 */ /* 0x000fc60000000f00 */
[----:B------:R1:W-:Y:S04]  /*3590*/  STS [UR6+0x130], R3 ;  /* 0x00013003ff007988 */ /* 0x0003e80008000806 */
[----:B-1---5:R-:W-:Y:S05]  /*35a0*/  CALL.REL.NOINC `($__internal_1_$__cuda_sm10x_tcgen05_guardrail_trap_phase_invalid_during_alloc) ;  /* 0x0000007000f47944 */ /* 0x022fea0003c00000 */
.L_x_62:
[----:B------:R-:W-:Y:S05]  /*35b0*/  WARPSYNC.ALL ;  /* 0x0000000000007948 */ /* 0x000fea0003800000 */
[----:B------:R-:W3:Y:S01]  /*35c0*/  S2UR UR4, SR_CgaCtaId ;  /* 0x00000000000479c3 */ /* 0x000ee20000008800 */
[----:B------:R-:W-:Y:S01]  /*35d0*/  UMOV UR17, 0x400 ;  /* 0x0000040000117882 */ /* 0x000fe20000000000 */
[----:B------:R-:W-:-:S06]  /*35e0*/  NOP ;  /* 0x0000000000007918 */ /* 0x000fcc0000000000 */
[----:B------:R-:W-:Y:S06]  /*35f0*/  BAR.ARV 0x6, 0xa0 ;  /* 0x0182800000007b1d */ /* 0x000fec0000002000 */
[----:B------:R-:W4:Y:S01]  /*3600*/  LDCU UR6, c[0x0][0x38c] ;  /* 0x00007180ff0677ac */ /* 0x000f220008000800 */
[----:B------:R-:W-:Y:S01]  /*3610*/  LOP3.LUT R0, R0, 0xffff, RZ, 0xc0, !PT ;  /* 0x0000ffff00007812 */ /* 0x000fe200078ec0ff */
[----:B-1----:R-:W-:Y:S01]  /*3620*/  IMAD.MOV.U32 R9, RZ, RZ, 0x1 ;  /* 0x00000001ff097424 */ /* 0x002fe200078e00ff */
[----:B------:R-:W-:Y:S01]  /*3630*/  LOP3.LUT R2, R2, 0xffff, RZ, 0xc0, !PT ;  /* 0x0000ffff02027812 */ /* 0x000fe200078ec0ff */
[----:B------:R-:W-:Y:S01]  /*3640*/  IMAD.MOV.U32 R8, RZ, RZ, RZ ;  /* 0x000000ffff087224 */ /* 0x000fe200078e00ff */
[----:B------:R-:W-:Y:S01]  /*3650*/  R2UR UR30, R0 ;  /* 0x00000000001e72ca */ /* 0x000fe200000e0000 */
[----:B------:R-:W-:Y:S01]  /*3660*/  UMOV UR24, URZ ;  /* 0x000000ff00187c82 */ /* 0x000fe20008000000 */
[----:B------:R-:W-:Y:S01]  /*3670*/  R2UR UR20, R2 ;  /* 0x00000000021472ca */ /* 0x000fe200000e0000 */
[----:B------:R-:W-:Y:S01]  /*3680*/  UMOV UR15, URZ ;  /* 0x000000ff000f7c82 */ /* 0x000fe20008000000 */
[----:B------:R-:W-:Y:S01]  /*3690*/  UMOV UR14, URZ ;  /* 0x000000ff000e7c82 */ /* 0x000fe20008000000 */
[----:B---3--:R-:W-:-:S02]  /*36a0*/  ULEA UR17, UR4, UR17, 0x18 ;  /* 0x0000001104117291 */ /* 0x008fc4000f8ec0ff */
[----:B------:R-:W-:Y:S02]  /*36b0*/  UISETP.NE.AND UP3, UPT, UR33, URZ, UPT ;  /* 0x000000ff2100728c */ /* 0x000fe4000bf65270 */
[----:B------:R-:W-:Y:S02]  /*36c0*/  UIADD3 UR5, UPT, UPT, UR17, 0x8400, URZ ;  /* 0x0000840011057890 */ /* 0x000fe4000fffe0ff */
[----:B------:R-:W-:Y:S02]  /*36d0*/  UIADD3 UR4, UPT, UPT, UR17, 0xb400, URZ ;  /* 0x0000b40011047890 */ /* 0x000fe4000fffe0ff */
[----:B----4-:R-:W-:Y:S01]  /*36e0*/  UIADD3 UR6, UPT, UPT, UR6, 0x1f, URZ ;  /* 0x0000001f06067890 */ /* 0x010fe2000fffe0ff */
[----:B--2---:R-:W1:Y:S01]  /*36f0*/  LDS R3, [UR17+0x130] ;  /* 0x00013011ff037984 */ /* 0x004e620008000800 */
[----:B------:R-:W-:Y:S02]  /*3700*/  USHF.R.U32.HI UR5, URZ, 0x4, UR5 ;  /* 0x00000004ff057899 */ /* 0x000fe40008011605 */
[----:B------:R-:W-:-:S02]  /*3710*/  USHF.R.S32.HI UR25, URZ, 0x1f, UR6 ;  /* 0x0000001fff197899 */ /* 0x000fc40008011406 */
[----:B------:R-:W-:Y:S02]  /*3720*/  USHF.R.U32.HI UR4, URZ, 0x4, UR4 ;  /* 0x00000004ff047899 */ /* 0x000fe40008011604 */
[----:B------:R-:W-:Y:S02]  /*3730*/  ULEA.HI UR25, UR25, UR6, URZ, 0x5 ;  /* 0x0000000619197291 */ /* 0x000fe4000f8f28ff */
[----:B------:R-:W-:Y:S02]  /*3740*/  ULOP3.LUT UR5, UR5, 0x3fff, URZ, 0xc0, !UPT ;  /* 0x00003fff05057892 */ /* 0x000fe4000f8ec0ff */
[----:B------:R-:W-:Y:S02]  /*3750*/  USHF.R.S32.HI UR25, URZ, 0x5, UR25 ;  /* 0x00000005ff197899 */ /* 0x000fe40008011419 */
[----:B------:R-:W-:Y:S02]  /*3760*/  ULOP3.LUT UR22, UR4, 0x3fff, URZ, 0xc0, !UPT ;  /* 0x00003fff04167892 */ /* 0x000fe4000f8ec0ff */
[----:B------:R-:W-:-:S02]  /*3770*/  UISETP.LT.AND UP0, UPT, UR25, 0x1, UPT ;  /* 0x000000011900788c */ /* 0x000fc4000bf01270 */
[----:B------:R-:W-:Y:S02]  /*3780*/  ULOP3.LUT UR21, UR5, 0x10000, URZ, 0xfc, !UPT ;  /* 0x0001000005157892 */ /* 0x000fe4000f8efcff */
[----:B------:R-:W-:Y:S02]  /*3790*/  ULOP3.LUT UR22, UR22, 0x10000, URZ, 0xfc, !UPT ;  /* 0x0001000016167892 */ /* 0x000fe4000f8efcff */
[----:B------:R-:W-:Y:S01]  /*37a0*/  USEL UR31, UR25, 0x1, !UP0 ;  /* 0x00000001191f7887 */ /* 0x000fe2000c000000 */
[----:B------:R-:W-:Y:S01]  /*37b0*/  UMOV UR28, 0x0 ;  /* 0x00000000001c7882 */ /* 0x000fe20000000000 */
[----:B------:R-:W-:Y:S01]  /*37c0*/  UMOV UR29, 0x8400010 ;  /* 0x08400010001d7882 */ /* 0x000fe20000000000 */
[----:B------:R-:W-:Y:S01]  /*37d0*/  UMOV UR26, 0x0 ;  /* 0x00000000001a7882 */ /* 0x000fe20000000000 */
[----:B------:R-:W-:Y:S01]  /*37e0*/  UMOV UR27, 0x8400010 ;  /* 0x08400010001b7882 */ /* 0x000fe20000000000 */
[----:B-1----:R-:W-:Y:S02]  /*37f0*/  R2UR UR32, R3 ;  /* 0x00000000032072ca */ /* 0x002fe400000e0000 */
[----:B------:R-:W-:-:S13]  /*3800*/  CS2R R2, SRZ ;  /* 0x0000000000027805 */ /* 0x000fda000001ff00 */
.L_x_73:
[C---:B------:R-:W-:Y:S02]  /*3810*/  LEA R0, R8.reuse, UR17, 0x3 ;  /* 0x0000001108007c11 */ /* 0x040fe4000f8e18ff */
[----:B------:R-:W-:Y:S02]  /*3820*/  SHF.L.U32 R5, R3, 0x1f, RZ ;  /* 0x0000001f03057819 */ /* 0x000fe400000006ff */
[----:B------:R-:W-:Y:S02]  /*3830*/  LEA R4, R8, UR17, 0x4 ;  /* 0x0000001108047c11 */ /* 0x000fe4000f8e20ff */
[----:B------:R-:W1:Y:S02]  /*3840*/  SYNCS.PHASECHK.TRANS64.TRYWAIT P0, [R0+URZ+0x80], R5 ;  /* 0x00008005000075a7 */ /* 0x000e6400080011ff */
[----:B-1-3--:R-:W-:Y:S05]  /*3850*/  @!P0 BRA `(.L_x_66) ;  /* 0x0000006800488947 */ /* 0x00afea0003800000 */
.L_x_164:
[----:B-1----:R-:W1:Y:S01]  /*3860*/  LDS.128 R4, [R4+0x110] ;  /* 0x0001100004047984 */ /* 0x002e620000000c00 */
[----:B------:R-:W-:Y:S02]  /*3870*/  VIADD R0, R0, 0x90 ;  /* 0x0000009000007836 */ /* 0x000fe40000000000 */
[----:B------:R-:W-:Y:S01]  /*3880*/  VIADD R8, R8, 0x1 ;  /* 0x0000000108087836 */ /* 0x000fe20000000000 */
[----:B------:R-:W-:Y:S01]  /*3890*/  @!PT LDS RZ, [RZ] ;  /* 0x00000000fffff984 */ /* 0x000fe20000000800 */
[----:B------:R-:W-:Y:S01]  /*38a0*/  @!PT LDS RZ, [RZ] ;  /* 0x00000000fffff984 */ /* 0x000fe20000000800 */
[----:B------:R-:W-:Y:S01]  /*38b0*/  @!PT LDS RZ, [RZ] ;  /* 0x00000000fffff984 */ /* 0x000fe20000000800 */
[----:B------:R-:W-:Y:S01]  /*38c0*/  @!PT LDS RZ, [RZ] ;  /* 0x00000000fffff984 */ /* 0x000fe20000000800 */
[----:B------:R2:W-:Y:S06]  /*38d0*/  MEMBAR.ALL.CTA ;  /* 0x0000000000007992 */ /* 0x0005ec0000008000 */
[----:B--2---:R-:W2:Y:S01]  /*38e0*/  FENCE.VIEW.ASYNC.S ;  /* 0x00000000000073c6 */ /* 0x004ea20000000000 */
[----:B------:R-:W-:-:S04]  /*38f0*/  PRMT R0, RZ, 0x654, R0 ;  /* 0x00000654ff007816 */ /* 0x000fc80000000000 */
[----:B--2---:R2:W-:Y:S01]  /*3900*/  SYNCS.ARRIVE.TRANS64.RED.A1T0 RZ, [R0+URZ], RZ ;  /* 0x000000ff00ff79a7 */ /* 0x0045e200081004ff */
[----:B-1----:R-:W-:Y:S01]  /*3910*/  LOP3.LUT P1, RZ, R6, 0x1, RZ, 0xc0, !PT ;  /* 0x0000000106ff7812 */ /* 0x002fe2000782c0ff */
[----:B--2---:R-:W-:-:S12]  /*3920*/  BRA.U UP3, `(.L_x_67) ;  /* 0x0000000103e07547 */ /* 0x004fd8000b800000 */
[----:B------:R-:W1:Y:S01]  /*3930*/  LDCU UR4, c[0x0][0x38c] ;  /* 0x00007180ff0477ac */ /* 0x000e620008000800 */
[----:B------:R-:W-:Y:S02]  /*3940*/  PLOP3.LUT P2, PT, PT, PT, PT, 0x80, 0x8 ;  /* 0x000000000008781c */ /* 0x000fe40003f4f070 */
[----:B------:R-:W-:Y:S01]  /*3950*/  SHF.L.U32 R5, R9, 0x1f, RZ ;  /* 0x0000001f09057819 */ /* 0x000fe200000006ff */
[----:B------:R-:W-:Y:S02]  /*3960*/  ULEA UR23, UR24, UR17, 0x3 ;  /* 0x0000001118177291 */ /* 0x000fe4000f8e18ff */
[----:B------:R-:W-:Y:S02]  /*3970*/  ULEA UR18, UR24, UR32, 0x7 ;  /* 0x0000002018127291 */ /* 0x000fe4000f8e38ff */
[----:B-1----:R-:W-:-:S06]  /*3980*/  UISETP.GE.AND UP0, UPT, UR4, 0x1, UPT ;  /* 0x000000010400788c */ /* 0x002fcc000bf06270 */
[----:B------:R-:W-:-:S05]  /*3990*/  PLOP3.LUT P0, PT, PT, PT, UP0, 0x80, 0x8 ;  /* 0x000000000008781c */ /* 0x000fca0003f0f008 */
[----:B------:R-:W-:-:S08]  /*39a0*/  @UP0 ULEA UR4, UR15, UR17, 0x3 ;  /* 0x000000110f040291 */ /* 0x000fd0000f8e18ff */
[----:B------:R-:W-:-:S04]  /*39b0*/  @P0 SHF.L.U32 R0, R2, 0x1f, RZ ;  /* 0x0000001f02000819 */ /* 0x000fc800000006ff */
[----:B------:R1:W2:Y:S01]  /*39c0*/  @P0 SYNCS.PHASECHK.TRANS64.TRYWAIT P2, [UR4], R0 ;  /* 0x00000000ff0005a7 */ /* 0x0002a20008041104 */
[----:B------:R-:W3:Y:S02]  /*39d0*/  SYNCS.PHASECHK.TRANS64.TRYWAIT P0, [UR23+0xc0], R5 ;  /* 0x0000c005ff0075a7 */ /* 0x000ee40008001117 */
[----:B-123--:R-:W-:Y:S05]  /*39e0*/  @!P0 BRA `(.L_x_68) ;  /* 0x0000006400f88947 */ /* 0x00efea0003800000 */
.L_x_166:
[----:B------:R-:W-:Y:S01]  /*39f0*/  UMOV UR19, UR14 ;  /* 0x0000000e00137c82 */ /* 0x000fe20008000000 */
[----:B------:R-:W-:Y:S05]  /*3a00*/  BRA.U !UP0, `(.L_x_69) ;  /* 0x0000000108987547 */ /* 0x000fea000b800000 */
[----:B------:R-:W-:Y:S02]  /*3a10*/  UIADD3 UR19, UPT, UPT, UR31, UR14, URZ ;  /* 0x0000000e1f137290 */ /* 0x000fe4000fffe0ff */
[----:B------:R-:W-:Y:S01]  /*3a20*/  UPLOP3.LUT UP2, UPT, UPT, UPT, UPT, 0x40, 0x4 ;  /* 0x000000000004789c */ /* 0x000fe20003f4e870 */
[----:B------:R-:W-:Y:S01]  /*3a30*/  UMOV UR16, UR25 ;  /* 0x0000001900107c82 */ /* 0x000fe20008000000 */
[----:B------:R-:W-:-:S09]  /*3a40*/  UMOV UR6, UR15 ;  /* 0x0000000f00067c82 */ /* 0x000fd20008000000 */
.L_x_72:
[----:B--2---:R-:W-:Y:S01]  /*3a50*/  ULEA UR5, UR6, UR17, 0x3 ;  /* 0x0000001106057291 */ /* 0x004fe2000f8e18ff */
[----:B---3--:R-:W-:Y:S11]  /*3a60*/  @P2 BRA `(.L_x_70) ;  /* 0x00000000000c2947 */ /* 0x008ff60003800000 */
[----:B-1----:R-:W-:Y:S04]  /*3a70*/  SHF.L.U32 R5, R2, 0x1f, RZ ;  /* 0x0000001f02057819 */ /* 0x002fe800000006ff */
[----:B------:R-:W1:Y:S02]  /*3a80*/  SYNCS.PHASECHK.TRANS64.TRYWAIT P0, [UR5], R5 ;  /* 0x00000005ff0075a7 */ /* 0x000e640008001105 */
[----:B-1----:R-:W-:Y:S05]  /*3a90*/  @!P0 BRA `(.L_x_71) ;  /* 0x0000006400e48947 */ /* 0x002fea0003800000 */
.L_x_70:
[----:B------:R-:W-:Y:S01]  /*3aa0*/  UISETP.NE.AND UP0, UPT, UR16, 0x1, UPT ;  /* 0x000000011000788c */ /* 0x000fe2000bf05270 */
[----:B------:R-:W-:Y:S01]  /*3ab0*/  PLOP3.LUT P2, PT, PT, PT, PT, 0x80, 0x8 ;  /* 0x000000000008781c */ /* 0x000fe20003f4f070 */
[----:B------:R-:W-:Y:S02]  /*3ac0*/  UIADD3 UR4, UPT, UPT, UR6, 0x1, URZ ;  /* 0x0000000106047890 */ /* 0x000fe4000fffe0ff */
[----:B------:R-:W-:Y:S02]  /*3ad0*/  ULEA UR12, UR6, UR22, 0x9 ;  /* 0x00000016060c7291 */ /* 0x000fe4000f8e48ff */
[----:B------:R-:W-:Y:S01]  /*3ae0*/  UISETP.NE.AND UP1, UPT, UR4, 0x3, UPT ;  /* 0x000000030400788c */ /* 0x000fe2000bf25270 */
[----:B------:R-:W-:Y:S01]  /*3af0*/  PLOP3.LUT P0, PT, PT, PT, UP0, 0x80, 0x8 ;  /* 0x000000000008781c */ /* 0x000fe20003f0f008 */
[----:B------:R-:W-:Y:S02]  /*3b00*/  UIADD3 UR10, UPT, UPT, UR12, 0x2, URZ ;  /* 0x000000020c0a7890 */ /* 0x000fe4000fffe0ff */
[----:B------:R-:W-:Y:S02]  /*3b10*/  USEL UR7, URZ, 0x1, UP1 ;  /* 0x00000001ff077887 */ /* 0x000fe40008800000 */
[----:B------:R-:W-:Y:S02]  /*3b20*/  USEL UR15, UR4, URZ, UP1 ;  /* 0x000000ff040f7287 */ /* 0x000fe40008800000 */
[----:B------:R-:W-:Y:S02]  /*3b30*/  UIADD3 UR14, UPT, UPT, UR14, 0x1, URZ ;  /* 0x000000010e0e7890 */ /* 0x000fe4000fffe0ff */
[----:B------:R-:W-:Y:S01]  /*3b40*/  @UP0 ULEA UR4, UR15, UR17, 0x3 ;  /* 0x000000110f040291 */ /* 0x000fe2000f8e18ff */
[----:B------:R-:W-:Y:S01]  /*3b50*/  LOP3.LUT R2, R2, UR7, RZ, 0x3c, !PT ;  /* 0x0000000702027c12 */ /* 0x000fe2000f8e3cff */
[----:B------:R-:W-:Y:S01]  /*3b60*/  UIADD3 UR7, UPT, UPT, UR5, 0x18, URZ ;  /* 0x0000001805077890 */ /* 0x000fe2000fffe0ff */
[----:B------:R-:W-:Y:S02]  /*3b70*/  UMOV UR13, 0x80004020 ;  /* 0x80004020000d7882 */ /* 0x000fe40000000000 */
[----:B-1----:R-:W-:Y:S01]  /*3b80*/  @P0 SHF.L.U32 R0, R2, 0x1f, RZ ;  /* 0x0000001f02000819 */ /* 0x002fe200000006ff */
[----:B------:R-:W-:Y:S01]  /*3b90*/  UMOV UR5, 0x80004020 ;  /* 0x8000402000057882 */ /* 0x000fe20000000000 */
[----:B------:R-:W-:Y:S01]  /*3ba0*/  UMOV UR11, 0x80004020 ;  /* 0x80004020000b7882 */ /* 0x000fe20000000000 */
[----:B------:R-:W-:Y:S01]  /*3bb0*/  UMOV UR9, 0x80004020 ;  /* 0x8000402000097882 */ /* 0x000fe20000000000 */
[----:B------:R2:W3:Y:S01]  /*3bc0*/  @P0 SYNCS.PHASECHK.TRANS64.TRYWAIT P2, [UR4], R0 ;  /* 0x00000000ff0005a7 */ /* 0x0004e20008041104 */
[----:B------:R-:W-:Y:S02]  /*3bd0*/  ULEA UR4, UR6, UR21, 0x8 ;  /* 0x0000001506047291 */ /* 0x000fe4000f8e40ff */
[----:B------:R-:W-:Y:S02]  /*3be0*/  UISETP.NE.AND UP0, UPT, UR14, UR19, UPT ;  /* 0x000000130e00728c */ /* 0x000fe4000bf05270 */
[----:B------:R-:W-:Y:S02]  /*3bf0*/  UIADD3 UR8, UPT, UPT, UR4, 0x2, URZ ;  /* 0x0000000204087890 */ /* 0x000fe4000fffe0ff */
[----:B------:R-:W-:Y:S01]  /*3c00*/  UIADD3 UR16, UPT, UPT, UR16, -0x1, URZ ;  /* 0xffffffff10107890 */ /* 0x000fe2000fffe0ff */
[----:B------:R-:W-:Y:S02]  /*3c10*/  UMOV UR6, UR15 ;  /* 0x0000000f00067c82 */ /* 0x000fe40008000000 */
[----:B------:R2:W-:Y:S01]  /*3c20*/  UTCHMMA.2CTA gdesc[UR4], gdesc[UR12], tmem[UR18], tmem[UR28], idesc[UR29], UP2 ;  /* 0x00ff1c0c040075ea */ /* 0x0005e20009200012 */
[----:B------:R-:W-:Y:S03]  /*3c30*/  UPLOP3.LUT UP2, UPT, UPT, UPT, UPT, 0x80, 0x8 ;  /* 0x000000000008789c */ /* 0x000fe60003f4f070 */
[----:B------:R2:W-:Y:S01]  /*3c40*/  UTCHMMA.2CTA gdesc[UR8], gdesc[UR10], tmem[UR18], tmem[UR26], idesc[UR27], UPT ;  /* 0x00ff1a0a080075ea */ /* 0x0005e2000ba00012 */
[----:B------:R2:W-:Y:S01]  /*3c50*/  UTCBAR.2CTA.MULTICAST [UR7], URZ, UR20 ;  /* 0x000000ff070073e9 */ /* 0x0005e20008200814 */
[----:B------:R-:W-:Y:S06]  /*3c60*/  BRA.U UP0, `(.L_x_72) ;  /* 0xfffffffd00787547 */ /* 0x000fec000b83ffff */
.L_x_69:
[----:B--2---:R-:W-:Y:S01]  /*3c70*/  UIADD3 UR4, UPT, UPT, UR23, 0xa0, URZ ;  /* 0x000000a017047890 */ /* 0x004fe2000fffe0ff */
[----:B------:R-:W-:-:S08]  /*3c80*/  UMOV UR14, UR19 ;  /* 0x00000013000e7c82 */ /* 0x000fd00008000000 */
[----:B------:R2:W-:Y:S01]  /*3c90*/  UTCBAR.2CTA.MULTICAST [UR4], URZ, UR30 ;  /* 0x000000ff040073e9 */ /* 0x0005e2000820081e */
[----:B------:R-:W-:Y:S02]  /*3ca0*/  NOP ;  /* 0x0000000000007918 */ /* 0x000fe40000000000 */
.L_x_67:
[----:B--2---:R-:W-:Y:S01]  /*3cb0*/  UIADD3 UR4, UPT, UPT, UR24, 0x1, URZ ;  /* 0x0000000118047890 */ /* 0x004fe2000fffe0ff */
[----:B------:R-:W-:-:S03]  /*3cc0*/  ISETP.NE.AND P0, PT, R8, 0x2, PT ;  /* 0x000000020800780c */ /* 0x000fc60003f05270 */
[----:B------:R-:W-:Y:S01]  /*3cd0*/  UISETP.NE.AND UP0, UPT, UR4, 0x4, UPT ;  /* 0x000000040400788c */ /* 0x000fe2000bf05270 */
[----:B-1----:R-:W-:Y:S02]  /*3ce0*/  SEL R0, RZ, 0x1, P0 ;  /* 0x00000001ff007807 */ /* 0x002fe40000000000 */
[----:B------:R-:W-:Y:S01]  /*3cf0*/  SEL R8, R8, RZ, P0 ;  /* 0x000000ff08087207 */ /* 0x000fe20000000000 */
[----:B------:R-:W-:Y:S01]  /*3d00*/  USEL UR5, URZ, 0x1, UP0 ;  /* 0x00000001ff057887 */ /* 0x000fe20008000000 */
[----:B------:R-:W-:Y:S01]  /*3d10*/  LOP3.LUT R3, R3, R0, RZ, 0x3c, !PT ;  /* 0x0000000003037212 */ /* 0x000fe200078e3cff */
[----:B------:R-:W-:-:S04]  /*3d20*/  USEL UR24, UR4, URZ, UP0 ;  /* 0x000000ff04187287 */ /* 0x000fc80008000000 */
[----:B------:R-:W-:Y:S01]  /*3d30*/  LOP3.LUT R9, R9, UR5, RZ, 0x3c, !PT ;  /* 0x0000000509097c12 */ /* 0x000fe2000f8e3cff */
[----:B------:R-:W-:Y:S07]  /*3d40*/  @P1 BRA `(.L_x_73) ;  /* 0xfffffff800b01947 */ /* 0x000fee000383ffff */
[----:B------:R-:W1:Y:S01]  /*3d50*/  S2UR UR8, SR_CgaCtaId ;  /* 0x00000000000879c3 */ /* 0x000e620000008800 */
[----:B------:R-:W-:Y:S01]  /*3d60*/  ELECT P0, URZ, PT ;  /* 0x0000000000ff782f */ /* 0x000fe20003800000 */
[----:B------:R-:W-:Y:S01]  /*3d70*/  HFMA2 R0, -RZ, RZ, 0, 5.9604644775390625e-08 ;  /* 0x00000001ff007431 */ /* 0x000fe200000001ff */
[----:B------:R-:W-:-:S05]  /*3d80*/  UMOV UR4, 0x40 ;  /* 0x0000004000047882 */ /* 0x000fca0000000000 */
[----:B------:R-:W-:Y:S01]  /*3d90*/  UVIRTCOUNT.DEALLOC.SMPOOL 0x80 ;  /* 0x000000800000784c */ /* 0x000fe20000000000 */
[----:B------:R-:W-:Y:S02]  /*3da0*/  UISETP.NE.AND UP1, UPT, UR33, URZ, UPT ;  /* 0x000000ff2100728c */ /* 0x000fe4000bf25270 */
[----:B-1----:R-:W-:-:S09]  /*3db0*/  ULEA UR8, UR8, UR4, 0x18 ;  /* 0x0000000408087291 */ /* 0x002fd2000f8ec0ff */
[----:B------:R1:W-:Y:S01]  /*3dc0*/  @P0 STS.U8 [UR8+0x1c], R0 ;  /* 0x00001c00ff000988 */ /* 0x0003e20008000008 */
[----:B------:R-:W-:Y:S05]  /*3dd0*/  BRA.U UP1, `(.L_x_74) ;  /* 0x0000000101a07547 */ /* 0x000fea000b800000 */
[----:B------:R-:W-:Y:S01]  /*3de0*/  UIADD3 UR7, UPT, UPT, UR17, 0xc0, URZ ;  /* 0x000000c011077890 */ /* 0x000fe2000fffe0ff */
[----:B------:R-:W-:-:S03]  /*3df0*/  SHF.L.U32 R3, R9, 0x1f, RZ ;  /* 0x0000001f09037819 */ /* 0x000fc600000006ff */
[----:B------:R-:W-:-:S09]  /*3e00*/  ULEA UR4, UR24, UR7, 0x3 ;  /* 0x0000000718047291 */ /* 0x000fd2000f8e18ff */
[----:B------:R-:W2:Y:S02]  /*3e10*/  SYNCS.PHASECHK.TRANS64.TRYWAIT P0, [UR4], R3 ;  /* 0x00000003ff0075a7 */ /* 0x000ea40008001104 */
[----:B--2---:R-:W-:Y:S05]  /*3e20*/  @!P0 BRA `(.L_x_75) ;  /* 0x0000006400188947 */ /* 0x004fea0003800000 */
.L_x_169:
        /* <DEDUP_REMOVED lines=9> */
.L_x_171:
        /* <DEDUP_REMOVED lines=9> */
.L_x_173:
[----:B------:R-:W-:-:S04]  /*3f50*/  UIADD3 UR4, UPT, UPT, UR4, 0x1, URZ ;  /* 0x0000000104047890 */ /* 0x000fc8000fffe0ff */
[----:B------:R-:W-:-:S04]  /*3f60*/  UISETP.NE.AND UP0, UPT, UR4, 0x4, UPT ;  /* 0x000000040400788c */ /* 0x000fc8000bf05270 */
[----:B------:R-:W-:Y:S02]  /*3f70*/  USEL UR5, URZ, 0x1, UP0 ;  /* 0x00000001ff057887 */ /* 0x000fe40008000000 */
[----:B------:R-:W-:-:S04]  /*3f80*/  USEL UR4, UR4, URZ, UP0 ;  /* 0x000000ff04047287 */ /* 0x000fc80008000000 */
[----:B------:R-:W-:Y:S01]  /*3f90*/  ULEA UR4, UR4, UR7, 0x3 ;  /* 0x0000000704047291 */ /* 0x000fe2000f8e18ff */
[----:B-1----:R-:W-:-:S04]  /*3fa0*/  LOP3.LUT R3, R2, UR5, RZ, 0x3c, !PT ;  /* 0x0000000502037c12 */ /* 0x002fc8000f8e3cff */
[----:B------:R-:W-:Y:S01]  /*3fb0*/  SHF.L.U32 R3, R3, 0x1f, RZ ;  /* 0x0000001f03037819 */ /* 0x000fe200000006ff */
[----:B------:R-:W-:-:S04]  /*3fc0*/  IMAD.U32 R0, RZ, RZ, UR4 ;  /* 0x00000004ff007e24 */ /* 0x000fc8000f8e00ff */
[----:B------:R1:W2:Y:S03]  /*3fd0*/  SYNCS.PHASECHK.TRANS64.TRYWAIT P0, [R0+URZ], R3 ;  /* 0x00000003000075a7 */ /* 0x0002a600080011ff */
[----:B--2---:R-:W-:Y:S05]  /*3fe0*/  @!P0 NANOSLEEP.SYNCS 0x989680 ;  /* 0x009896800000895d */ /* 0x004fea0003900000 */
[----:B------:R-:W2:Y:S02]  /*3ff0*/  @!P0 SYNCS.PHASECHK.TRANS64 P0, [R0+URZ], R3 ;  /* 0x00000003000085a7 */ /* 0x000ea400080010ff */
[----:B--2---:R-:W-:Y:S05]  /*4000*/  @P0 BRA `(.L_x_78) ;  /* 0x0000000000200947 */ /* 0x004fea0003800000 */
.L_x_79:
[----:B--2---:R2:W4:Y:S02]  /*4010*/  SYNCS.PHASECHK.TRANS64.TRYWAIT P0, [R0+URZ], R3 ;  /* 0x00000003000075a7 */ /* 0x00452400080011ff */
[----:B----4-:R-:W-:Y:S05]  /*4020*/  @!P0 NANOSLEEP.SYNCS 0x989680 ;  /* 0x009896800000895d */ /* 0x010fea0003900000 */
[----:B------:R-:W4:Y:S02]  /*4030*/  @!P0 SYNCS.PHASECHK.TRANS64 P0, [R0+URZ], R3 ;  /* 0x00000003000085a7 */ /* 0x000f2400080010ff */
[----:B----4-:R-:W-:Y:S05]  /*4040*/  @!P0 BRA `(.L_x_79) ;  /* 0xfffffffc00f08947 */ /* 0x010fea000383ffff */
[----:B------:R-:W-:Y:S05]  /*4050*/  BRA `(.L_x_78) ;  /* 0x00000000000c7947 */ /* 0x000fea0003800000 */
.L_x_74:
[----:B------:R-:W-:-:S04]  /*4060*/  UIADD3 UR4, UPT, UPT, UR17, 0x100, URZ ;  /* 0x0000010011047890 */ /* 0x000fc8000fffe0ff */
[----:B------:R-:W-:-:S09]  /*4070*/  UPRMT UR4, UR34, 0x654, UR4 ;  /* 0x0000065422047896 */ /* 0x000fd20008000004 */
[----:B------:R-:W-:Y:S03]  /*4080*/  SYNCS.ARRIVE.TRANS64.RED.A1T0 RZ, [UR4], RZ ;  /* 0x000000ffffff79a7 */ /* 0x000fe60008100404 */
.L_x_78:
[----:B-12---:R-:W-:Y:S01]  /*4090*/  SHF.L.U32 R3, RZ, 0x1f, RZ ;  /* 0x0000001fff037819 */ /* 0x006fe200000006ff */
[----:B------:R-:W-:Y:S01]  /*40a0*/  UIADD3 UR4, UPT, UPT, UR17, 0x100, URZ ;  /* 0x0000010011047890 */ /* 0x000fe2000fffe0ff */
[----:B------:R-:W-:Y:S02]  /*40b0*/  PLOP3.LUT P0, PT, PT, PT, UP1, 0x80, 0x8 ;  /* 0x000000000008781c */ /* 0x000fe40003f0f018 */
[----:B------:R-:W1:Y:S02]  /*40c0*/  SYNCS.PHASECHK.TRANS64.TRYWAIT P1, [UR17+0x100], R3 ;  /* 0x00010003ff0075a7 */ /* 0x000e640008021111 */
[----:B-1----:R-:W-:Y:S09]  /*40d0*/  @!P1 BRA `(.L_x_80) ;  /* 0x0000006000b49947 */ /* 0x002ff20003800000 */
.L_x_175:
[----:B------:R-:W-:Y:S01]  /*40e0*/  @!UP1 UPRMT UR4, UR34, 0x654, UR4 ;  /* 0x0000065422049896 */ /* 0x000fe20008000004 */
[----:B------:R-:W-:Y:S01]  /*40f0*/  UMOV UR5, 0xffff ;  /* 0x0000ffff00057882 */ /* 0x000fe20000000000 */
[----:B------:R-:W-:-:S07]  /*4100*/  UMOV UR6, 0x1 ;  /* 0x0000000100067882 */ /* 0x000fce0000000000 */
[----:B------:R-:W-:Y:S01]  /*4110*/  @!P0 SYNCS.ARRIVE.TRANS64.RED.A1T0 RZ, [UR4], RZ ;  /* 0x000000ffffff89a7 */ /* 0x000fe20008100404 */
[----:B------:R-:W-:Y:S01]  /*4120*/  NOP ;  /* 0x0000000000007918 */ /* 0x000fe20000000000 */
[----:B-1----:R-:W1:Y:S01]  /*4130*/  LDS R0, [UR8+0x14] ;  /* 0x00001408ff007984 */ /* 0x002e620008000800 */
[----:B------:R-:W-:-:S04]  /*4140*/  ULOP3.LUT UR4, UR32, 0xffff, URZ, 0xc0, !UPT ;  /* 0x0000ffff20047892 */ /* 0x000fc8000f8ec0ff */
[----:B------:R-:W-:-:S04]  /*4150*/  USHF.R.U32.HI UR4, URZ, 0x5, UR4 ;  /* 0x00000005ff047899 */ /* 0x000fc80008011604 */
[----:B------:R-:W-:Y:S02]  /*4160*/  USHF.L.U32 UR5, UR5, UR4, URZ ;  /* 0x0000000405057299 */ /* 0x000fe400080006ff */
[----:B------:R-:W-:-:S04]  /*4170*/  USHF.L.U32 UR4, UR6, UR4, URZ ;  /* 0x0000000406047299 */ /* 0x000fc800080006ff */
[----:B-1----:R-:W-:-:S04]  /*4180*/  LOP3.LUT R0, R0, UR5, RZ, 0xc0, !PT ;  /* 0x0000000500007c12 */ /* 0x002fc8000f8ec0ff */
[----:B------:R-:W-:-:S13]  /*4190*/  ISETP.NE.AND P0, PT, R0, UR5, PT ;  /* 0x0000000500007c0c */ /* 0x000fda000bf05270 */
[----:B------:R-:W-:Y:S05]  /*41a0*/  @P0 BRA `(.L_x_81) ;  /* 0x0000000000580947 */ /* 0x000fea0003800000 */
[----:B------:R-:W1:Y:S02]  /*41b0*/  LDS R0, [UR8+0x18] ;  /* 0x00001808ff007984 */ /* 0x000e640008000800 */
[----:B-1----:R-:W-:-:S04]  /*41c0*/  LOP3.LUT R0, R0, UR4, RZ, 0xc0, !PT ;  /* 0x0000000400007c12 */ /* 0x002fc8000f8ec0ff */
[----:B------:R-:W-:-:S13]  /*41d0*/  ISETP.NE.AND P0, PT, R0, UR4, PT ;  /* 0x0000000400007c0c */ /* 0x000fda000bf05270 */
[----:B------:R-:W-:Y:S05]  /*41e0*/  @P0 BRA `(.L_x_82) ;  /* 0x00000000003c0947 */ /* 0x000fea0003800000 */
[----:B------:R-:W1:Y:S01]  /*41f0*/  S2R R2, SR_LANEID ;  /* 0x0000000000027919 */ /* 0x000e620000000000 */
[----:B------:R-:W-:Y:S01]  /*4200*/  ULOP3.LUT UR5, URZ, UR5, URZ, 0x33, !UPT ;  /* 0x00000005ff057292 */ /* 0x000fe2000f8e33ff */
[----:B------:R-:W-:Y:S01]  /*4210*/  LOP3.LUT R4, RZ, UR4, RZ, 0x33, !PT ;  /* 0x00000004ff047c12 */ /* 0x000fe2000f8e33ff */
[----:B------:R-:W-:Y:S02]  /*4220*/  VOTEU.ANY UR4, UPT, PT ;  /* 0x0000000000047886 */ /* 0x000fe400038e0100 */
[----:B------:R-:W-:Y:S01]  /*4230*/  UFLO.U32 UR4, UR4 ;  /* 0x00000004000472bd */ /* 0x000fe200080e0000 */
[----:B------:R-:W2:Y:S01]  /*4240*/  REDUX UR6, R4 ;  /* 0x00000000040673c4 */ /* 0x000ea20000000000 */
[----:B------:R-:W-:-:S06]  /*4250*/  IMAD.U32 R0, RZ, RZ, UR5 ;  /* 0x00000005ff007e24 */ /* 0x000fcc000f8e00ff */
[----:B------:R4:W-:Y:S01]  /*4260*/  UTCATOMSWS.AND URZ, UR5 ;  /* 0x0000000500ff79e3 */ /* 0x0009e20008000000 */
[----:B------:R-:W3:Y:S01]  /*4270*/  REDUX UR7, R0 ;  /* 0x00000000000773c4 */ /* 0x000ee20000000000 */
[----:B-1----:R-:W-:Y:S01]  /*4280*/  ISETP.EQ.U32.AND P0, PT, R2, UR4, PT ;  /* 0x0000000402007c0c */ /* 0x002fe2000bf02070 */
[----:B--2---:R-:W-:Y:S01]  /*4290*/  IMAD.U32 R2, RZ, RZ, UR6 ;  /* 0x00000006ff027e24 */ /* 0x004fe2000f8e00ff */
[----:B---3--:R-:W-:-:S11]  /*42a0*/  MOV R3, UR7 ;  /* 0x0000000700037c02 */ /* 0x008fd60008000f00 */
[----:B------:R4:W-:Y:S04]  /*42b0*/  @P0 ATOMS.AND RZ, [UR8+0x14], R3 ;  /* 0x00001403ffff098c */ /* 0x0009e8000a800008 */
[----:B------:R4:W-:Y:S01]  /*42c0*/  @P0 ATOMS.AND RZ, [UR8+0x18], R2 ;  /* 0x00001802ffff098c */ /* 0x0009e2000a800008 */
[----:B------:R-:W-:Y:S05]  /*42d0*/  BRA `(.L_x_83) ;  /* 0x0000000000147947 */ /* 0x000fea0003800000 */
.L_x_82:
[----:B------:R-:W-:Y:S02]  /*42e0*/  MOV R2, 0x4300 ;  /* 0x0000430000027802 */ /* 0x000fe40000000f00 */
[----:B---3-5:R-:W-:Y:S05]  /*42f0*/  CALL.REL.NOINC `($__internal_0_$__cuda_sm10x_tcgen05_guardrail_trap_col_being_dealloced_not_returned_by_alloc) ;  /* 0x0000006400947944 */ /* 0x028fea0003c00000 */
[----:B------:R-:W-:Y:S05]  /*4300*/  BRA `(.L_x_83) ;  /* 0x0000000000087947 */ /* 0x000fea0003800000 */
.L_x_81:
[----:B------:R-:W-:Y:S02]  /*4310*/  MOV R2, 0x4330 ;  /* 0x0000433000027802 */ /* 0x000fe40000000f00 */
[----:B---3-5:R-:W-:Y:S05]  /*4320*/  CALL.REL.NOINC `($__internal_2_$__cuda_sm10x_tcgen05_guardrail_trap_unallocated_columns_being_dealloced) ;  /* 0x0000006400a07944 */ /* 0x028fea0003c00000 */
.L_x_83:
[----:B------:R-:W-:Y:S01]  /*4330*/  NOP ;  /* 0x0000000000007918 */ /* 0x000fe20000000000 */
[----:B----4-:R-:W-:Y:S05]  /*4340*/  EXIT ;  /* 0x000000000000794d */ /* 0x010fea0003800000 */
.L_x_54:
[----:B------:R-:W-:-:S09]  /*4350*/  UISETP.NE.OR UP0, UPT, UR13, 0x3, !UP3 ;  /* 0x000000030d00788c */ /* 0x000fd2000df05670 */
[----:B------:R-:W-:Y:S05]  /*4360*/  BRA.U UP0, `(.L_x_84) ;  /* 0x0000001100c87547 */ /* 0x000fea000b800000 */
[----:B------:R-:W1:Y:S01]  /*4370*/  S2UR UR10, SR_CgaCtaId ;  /* 0x00000000000a79c3 */ /* 0x000e620000008800 */
[----:B------:R-:W2:Y:S01]  /*4380*/  LDCU UR31, c[0x0][0x370] ;  /* 0x00006e00ff1f77ac */ /* 0x000ea20008000800 */
[----:B------:R-:W-:Y:S02]  /*4390*/  HFMA2 R13, -RZ, RZ, 0, 0 ;  /* 0x00000000ff0d7431 */ /* 0x000fe400000001ff */
[----:B------:R-:W-:Y:S01]  /*43a0*/  IMAD.MOV.U32 R15, RZ, RZ, 0x1 ;  /* 0x00000001ff0f7424 */ /* 0x000fe200078e00ff */
[----:B------:R-:W-:Y:S01]  /*43b0*/  MOV R7, 0x2000 ;  /* 0x0000200000077802 */ /* 0x000fe20000000f00 */
[----:B------:R-:W2:Y:S01]  /*43c0*/  LDCU.128 UR48, c[0x0][0xb10] ;  /* 0x00016200ff3077ac */ /* 0x000ea20008000c00 */
[----:B------:R-:W-:Y:S01]  /*43d0*/  IMAD.MOV.U32 R14, RZ, RZ, RZ ;  /* 0x000000ffff0e7224 */ /* 0x000fe200078e00ff */
[----:B------:R-:W3:Y:S01]  /*43e0*/  LDC.64 R16, c[0x0][0x348] ;  /* 0x0000d200ff107b82 */ /* 0x000ee20000000a00 */
[----:B------:R-:W4:Y:S01]  /*43f0*/  LDCU UR30, c[0x0][0x374] ;  /* 0x00006e80ff1e77ac */ /* 0x000f220008000800 */
[----:B------:R-:W1:Y:S06]  /*4400*/  LDCU UR15, c[0x0][0xb0c] ;  /* 0x00016180ff0f77ac */ /* 0x000e6c0008000800 */
[----:B------:R-:W3:Y:S01]  /*4410*/  LDC.64 R2, c[0x0][0x888] ;  /* 0x00022200ff027b82 */ /* 0x000ee20000000a00 */
[----:B------:R-:W3:Y:S01]  /*4420*/  LDCU UR54, c[0x0][0xb20] ;  /* 0x00016400ff3677ac */ /* 0x000ee20008000800 */
[----:B------:R-:W3:Y:S06]  /*4430*/  LDCU UR4, c[0x0][0xb30] ;  /* 0x00016600ff0477ac */ /* 0x000eec0008000800 */
[----:B------:R-:W3:Y:S01]  /*4440*/  LDC.64 R4, c[0x0][0x890] ;  /* 0x00022400ff047b82 */ /* 0x000ee20000000a00 */
[----:B------:R-:W-:Y:S01]  /*4450*/  UMOV UR21, 0x400 ;  /* 0x0000040000157882 */ /* 0x000fe20000000000 */
[----:B--2---:R-:W-:-:S02]  /*4460*/  UIMAD.WIDE.U32 UR6, UR31, UR48, URZ ;  /* 0x000000301f0672a5 */ /* 0x004fc4000f8e00ff */
[----:B----4-:R-:W-:Y:S02]  /*4470*/  UIMAD.WIDE.U32 UR8, UR30, UR51, URZ ;  /* 0x000000331e0872a5 */ /* 0x010fe4000f8e00ff */
[----:B-1----:R-:W-:Y:S02]  /*4480*/  ULEA UR21, UR10, UR21, 0x18 ;  /* 0x000000150a157291 */ /* 0x002fe4000f8ec0ff */
[----:B------:R-:W-:Y:S02]  /*4490*/  UPLOP3.LUT UP2, UPT, UPT, UPT, UPT, 0x40, 0x4 ;  /* 0x000000000004789c */ /* 0x000fe40003f4e870 */
[----:B------:R-:W-:Y:S02]  /*44a0*/  UIADD3 UR37, UPT, UPT, UR21, 0x48, URZ ;  /* 0x0000004815257890 */ /* 0x000fe4000fffe0ff */
[----:B------:R-:W-:Y:S02]  /*44b0*/  UIADD3 UR41, UPT, UPT, UR21, 0x30, URZ ;  /* 0x0000003015297890 */ /* 0x000fe4000fffe0ff */
[----:B------:R-:W-:-:S02]  /*44c0*/  UIADD3 UR33, UPT, UPT, UR21, 0x38, URZ ;  /* 0x0000003815217890 */ /* 0x000fc4000fffe0ff */
[----:B------:R-:W-:Y:S01]  /*44d0*/  UIADD3 UR25, UPT, UPT, UR21, 0x40, URZ ;  /* 0x0000004015197890 */ /* 0x000fe2000fffe0ff */
[----:B------:R-:W-:Y:S01]  /*44e0*/  UMOV UR6, UR7 ;  /* 0x0000000700067c82 */ /* 0x000fe20008000000 */
[----:B------:R-:W-:Y:S01]  /*44f0*/  UMOV UR47, UR9 ;  /* 0x00000009002f7c82 */ /* 0x000fe20008000000 */
[----:B------:R-:W-:Y:S02]  /*4500*/  UISETP.GE.AND UP0, UPT, UR45, 0x1, UPT ;  /* 0x000000012d00788c */ /* 0x000fe4000bf06270 */
[----:B------:R-:W-:Y:S01]  /*4510*/  UISETP.NE.AND UP4, UPT, UR45, 0x1, UPT ;  /* 0x000000012d00788c */ /* 0x000fe2000bf85270 */
[----:B------:R-:W1:Y:S01]  /*4520*/  LDCU.64 UR22, c[0x0][0xb28] ;  /* 0x00016500ff1677ac */ /* 0x000e620008000a00 */
[----:B------:R-:W-:Y:S02]  /*4530*/  UISETP.NE.AND UP6, UPT, UR15, 0x1, UPT ;  /* 0x000000010f00788c */ /* 0x000fe4000bfc5270 */
[----:B------:R-:W-:Y:S02]  /*4540*/  UISETP.NE.AND UP5, UPT, UR50, 0x1, UPT ;  /* 0x000000013200788c */ /* 0x000fe4000bfa5270 */
[----:B------:R-:W-:-:S02]  /*4550*/  UPRMT UR37, UR10, 0x654, UR37 ;  /* 0x000006540a257896 */ /* 0x000fc40008000025 */
[----:B------:R-:W-:Y:S02]  /*4560*/  USHF.R.U32.HI UR52, URZ, UR49, UR6 ;  /* 0x00000031ff347299 */ /* 0x000fe40008011606 */
[----:B------:R-:W-:Y:S02]  /*4570*/  UPRMT UR46, UR10, 0x654, UR41 ;  /* 0x000006540a2e7896 */ /* 0x000fe40008000029 */
[----:B------:R-:W-:Y:S02]  /*4580*/  UPRMT UR39, UR10, 0x654, UR33 ;  /* 0x000006540a277896 */ /* 0x000fe40008000021 */
[----:B------:R-:W-:Y:S02]  /*4590*/  UPRMT UR38, UR10, 0x654, UR25 ;  /* 0x000006540a267896 */ /* 0x000fe40008000019 */
[----:B---3--:R-:W-:Y:S02]  /*45a0*/  USHF.R.U32.HI UR47, URZ, UR54, UR47 ;  /* 0x00000036ff2f7299 */ /* 0x008fe4000801162f */
[----:B------:R-:W-:-:S11]  /*45b0*/  UISETP.NE.AND UP3, UPT, UR4, 0x1, UPT ;  /* 0x000000010400788c */ /* 0x000fd6000bf65270 */
.L_x_95:
[C---:B------:R-:W-:Y:S02]  /*45c0*/  LEA R12, R14.reuse, UR21, 0x3 ;  /* 0x000000150e0c7c11 */ /* 0x040fe4000f8e18ff */
[----:B------:R-:W-:Y:S02]  /*45d0*/  SHF.L.U32 R9, R13, 0x1f, RZ ;  /* 0x0000001f0d097819 */ /* 0x000fe400000006ff */
[----:B------:R-:W-:Y:S02]  /*45e0*/  LEA R10, R14, UR21, 0x4 ;  /* 0x000000150e0a7c11 */ /* 0x000fe4000f8e20ff */
[----:B------:R-:W2:Y:S02]  /*45f0*/  SYNCS.PHASECHK.TRANS64.TRYWAIT P0, [R12+URZ+0x80], R9 ;  /* 0x000080090c0075a7 */ /* 0x000ea400080011ff */
[----:B--23--:R-:W-:Y:S05]  /*4600*/  @!P0 BRA `(.L_x_85) ;  /* 0x0000005c00808947 */ /* 0x00cfea0003800000 */
.L_x_176:
[----:B--2---:R-:W2:Y:S01]  /*4610*/  LDS.128 R8, [R10+0x110] ;  /* 0x000110000a087984 */ /* 0x004ea20000000c00 */
[----:B------:R-:W-:Y:S01]  /*4620*/  UISETP.GE.AND UP0, UPT, UR45, 0x1, UPT ;  /* 0x000000012d00788c */ /* 0x000fe2000bf06270 */
[----:B------:R-:W-:Y:S01]  /*4630*/  @!PT LDS RZ, [RZ] ;  /* 0x00000000fffff984 */ /* 0x000fe20000000800 */
[----:B------:R-:W-:Y:S01]  /*4640*/  @!PT LDS RZ, [RZ] ;  /* 0x00000000fffff984 */ /* 0x000fe20000000800 */
[----:B------:R-:W-:Y:S01]  /*4650*/  @!PT LDS RZ, [RZ] ;  /* 0x00000000fffff984 */ /* 0x000fe20000000800 */
[----:B------:R-:W-:Y:S01]  /*4660*/  @!PT LDS RZ, [RZ] ;  /* 0x00000000fffff984 */ /* 0x000fe20000000800 */
[----:B------:R3:W-:Y:S06]  /*4670*/  MEMBAR.ALL.CTA ;  /* 0x0000000000007992 */ /* 0x0007ec0000008000 */
[----:B---3--:R-:W3:Y:S01]  /*4680*/  FENCE.VIEW.ASYNC.S ;  /* 0x00000000000073c6 */ /* 0x008ee20000000000 */
[----:B--2---:R-:W-:Y:S11]  /*4690*/  LOP3.LUT P0, RZ, R10, 0x1, RZ, 0xc0, !PT ;  /* 0x000000010aff7812 */ /* 0x004ff6000780c0ff */
[----:B------:R-:W-:Y:S02]  /*46a0*/  @!UPT UIADD3 URZ, UPT, UPT, URZ, URZ, URZ ;  /* 0x000000fffffff290 */ /* 0x000fe4000fffe0ff */
[----:B---3--:R-:W-:Y:S01]  /*46b0*/  VOTEU.ANY UP1, P0 ;  /* 0x0000000000ff7886 */ /* 0x008fe20000020100 */
[----:B------:R-:W-:Y:S11]  /*46c0*/  PLOP3.LUT P0, PT, PT, PT, UP1, 0x80, 0x8 ;  /* 0x000000000008781c */ /* 0x000ff60003f0f018 */
[----:B------:R-:W-:Y:S02]  /*46d0*/  @!UPT UIADD3 URZ, UPT, UPT, URZ, URZ, URZ ;  /* 0x000000fffffff290 */ /* 0x000fe4000fffe0ff */
[----:B------:R-:W-:Y:S02]  /*46e0*/  @P0 SHF.R.U32.HI R0, RZ, 0x10, R9 ;  /* 0x00000010ff000819 */ /* 0x000fe40000011609 */
[----:B------:R-:W-:Y:S02]  /*46f0*/  @P0 MOV R6, R8 ;  /* 0x0000000800060202 */ /* 0x000fe40000000f00 */
[----:B------:R-:W-:Y:S01]  /*4700*/  @P0 R2UR UR4, R0 ;  /* 0x00000000000402ca */ /* 0x000fe200000e0000 */
[----:B------:R-:W-:Y:S01]  /*4710*/  VIADD R0, R12, 0x90 ;  /* 0x000000900c007836 */ /* 0x000fe20000000000 */
[----:B------:R-:W-:Y:S02]  /*4720*/  @P0 LOP3.LUT R8, R9, 0xffff, RZ, 0xc0, !PT ;  /* 0x0000ffff09080812 */ /* 0x000fe400078ec0ff */
[----:B------:R-:W-:Y:S02]  /*4730*/  @P0 R2UR UR6, R6 ;  /* 0x00000000060602ca */ /* 0x000fe400000e0000 */
[----:B------:R-:W-:Y:S02]  /*4740*/  PRMT R0, RZ, 0x654, R0 ;  /* 0x00000654ff007816 */ /* 0x000fe40000000000 */
[----:B------:R-:W-:Y:S02]  /*4750*/  @P0 R2UR UR5, R8 ;  /* 0x00000000080502ca */ /* 0x000fe400000e0000 */
[----:B------:R2:W-:Y:S03]  /*4760*/  SYNCS.ARRIVE.TRANS64.RED.A1T0 RZ, [R0+URZ], RZ ;  /* 0x000000ff00ff79a7 */ /* 0x0005e600081004ff */
[----:B------:R-:W-:Y:S04]  /*4770*/  @UP1 UMOV UR29, UR4 ;  /* 0x00000004001d1c82 */ /* 0x000fe80008000000 */
[----:B------:R-:W-:Y:S04]  /*4780*/  @UP1 UMOV UR14, UR6 ;  /* 0x00000006000e1c82 */ /* 0x000fe80008000000 */
[----:B------:R-:W-:Y:S01]  /*4790*/  @UP1 UMOV UR13, UR5 ;  /* 0x00000005000d1c82 */ /* 0x000fe20008000000 */
[----:B------:R-:W-:Y:S05]  /*47a0*/  BRA.U !UP0, `(.L_x_86) ;  /* 0x0000000108a47547 */ /* 0x000fea000b800000 */
[----:B------:R-:W-:Y:S02]  /*47b0*/  UIMAD.WIDE.U32 UR16, UR13, UR51, URZ ;  /* 0x000000330d1072a5 */ /* 0x000fe4000f8e00ff */
[----:B------:R-:W-:Y:S02]  /*47c0*/  UIMAD.WIDE.U32 UR18, UR14, UR48, URZ ;  /* 0x000000300e1272a5 */ /* 0x000fe4000f8e00ff */
[----:B------:R-:W-:Y:S02]  /*47d0*/  USEL UR4, UR30, UR47, !UP5 ;  /* 0x0000002f1e047287 */ /* 0x000fe4000e800000 */
[----:B------:R-:W-:Y:S02]  /*47e0*/  USEL UR7, UR31, UR52, !UP6 ;  /* 0x000000341f077287 */ /* 0x000fe4000f000000 */
[----:B-1----:R-:W-:Y:S02]  /*47f0*/  UIMAD.WIDE.U32 UR8, UR4, UR22, URZ ;  /* 0x00000016040872a5 */ /* 0x002fe4000f8e00ff */
[----:B------:R-:W-:Y:S01]  /*4800*/  UIMAD.WIDE.U32 UR10, UR7, UR22, URZ ;  /* 0x00000016070a72a5 */ /* 0x000fe2000f8e00ff */
[----:B------:R-:W-:Y:S02]  /*4810*/  UMOV UR5, UR17 ;  /* 0x0000001100057c82 */ /* 0x000fe40008000000 */
[----:B------:R-:W-:Y:S03]  /*4820*/  USHF.R.U32.HI UR6, URZ, UR54, UR5 ;  /* 0x00000036ff067299 */ /* 0x000fe60008011605 */
[----:B------:R-:W-:Y:S01]  /*4830*/  UMOV UR5, UR19 ;  /* 0x0000001300057c82 */ /* 0x000fe20008000000 */
[----:B------:R-:W-:Y:S02]  /*4840*/  USEL UR6, UR13, UR6, !UP5 ;  /* 0x000000060d067287 */ /* 0x000fe4000e800000 */
[----:B------:R-:W-:Y:S03]  /*4850*/  USHF.R.U32.HI UR12, URZ, UR49, UR5 ;  /* 0x00000031ff0c7299 */ /* 0x000fe60008011605 */
[----:B------:R-:W-:Y:S02]  /*4860*/  UMOV UR5, UR9 ;  /* 0x0000000900057c82 */ /* 0x000fe40008000000 */
[----:B------:R-:W-:Y:S03]  /*4870*/  @UP4 USHF.R.U32.HI UR4, URZ, UR23, UR5 ;  /* 0x00000017ff044299 */ /* 0x000fe60008011605 */
[----:B------:R-:W-:Y:S01]  /*4880*/  UMOV UR5, UR11 ;  /* 0x0000000b00057c82 */ /* 0x000fe20008000000 */
[----:B------:R-:W-:Y:S02]  /*4890*/  UIMAD UR4, UR45, UR4, URZ ;  /* 0x000000042d0472a4 */ /* 0x000fe4000f8e02ff */
[----:B------:R-:W-:Y:S02]  /*48a0*/  @UP4 USHF.R.U32.HI UR7, URZ, UR23, UR5 ;  /* 0x00000017ff074299 */ /* 0x000fe40008011605 */
[----:B------:R-:W-:Y:S02]  /*48b0*/  UIMAD.WIDE.U32 UR10, UR6, UR22, URZ ;  /* 0x00000016060a72a5 */ /* 0x000fe4000f8e00ff */
[----:B------:R-:W-:Y:S02]  /*48c0*/  USEL UR5, UR14, UR12, !UP6 ;  /* 0x0000000c0e057287 */ /* 0x000fe4000f000000 */
[----:B------:R-:W-:Y:S02]  /*48d0*/  UIMAD UR8, UR45, UR7, URZ ;  /* 0x000000072d0872a4 */ /* 0x000fe4000f8e02ff */
[----:B------:R-:W-:Y:S03]  /*48e0*/  UISETP.GE.AND UP0, UPT, UR6, UR4, UPT ;  /* 0x000000040600728c */ /* 0x000fe6000bf06270 */
[----:B------:R-:W-:Y:S01]  /*48f0*/  UMOV UR4, UR11 ;  /* 0x0000000b00047c82 */ /* 0x000fe20008000000 */
[----:B------:R-:W-:Y:S02]  /*4900*/  UISETP.GE.OR UP0, UPT, UR5, UR8, UP0 ;  /* 0x000000080500728c */ /* 0x000fe40008706670 */
[----:B------:R-:W-:Y:S02]  /*4910*/  USHF.R.U32.HI UR4, URZ, UR23, UR4 ;  /* 0x00000017ff047299 */ /* 0x000fe40008011604 */
[----:B------:R-:W-:Y:S02]  /*4920*/  UIMAD.WIDE.U32 UR8, UR5, UR22, URZ ;  /* 0x00000016050872a5 */ /* 0x000fe4000f8e00ff */
[----:B------:R-:W-:Y:S04]  /*4930*/  USEL UR10, UR6, UR4, !UP4 ;  /* 0x00000004060a7287 */ /* 0x000fe8000e000000 */
[----:B------:R-:W-:Y:S01]  /*4940*/  UIADD3 UR11, UPT, UPT, -UR10, URZ, URZ ;  /* 0x000000ff0a0b7290 */ /* 0x000fe2000fffe1ff */
[----:B------:R-:W-:Y:S02]  /*4950*/  @!UP0 UMOV UR4, UR9 ;  /* 0x0000000900048c82 */ /* 0x000fe40008000000 */
[----:B------:R-:W-:Y:S02]  /*4960*/  @!UP0 USHF.R.U32.HI UR4, URZ, UR23, UR4 ;  /* 0x00000017ff048299 */ /* 0x000fe40008011604 */
[----:B------:R-:W-:Y:S02]  /*4970*/  UIMAD UR8, UR45, UR11, UR6 ;  /* 0x0000000b2d0872a4 */ /* 0x000fe4000f8e0206 */
[----:B------:R-:W-:Y:S04]  /*4980*/  @!UP0 USEL UR4, UR5, UR4, !UP4 ;  /* 0x0000000405048287 */ /* 0x000fe8000e000000 */
[----:B------:R-:W-:Y:S02]  /*4990*/  @!UP0 UIMAD UR7, UR7, UR8, UR4 ;  /* 0x00000008070782a4 */ /* 0x000fe4000f8e0204 */
[----:B------:R-:W-:Y:S02]  /*49a0*/  @!UP0 UIADD3 UR9, UPT, UPT, UR10, -UR4, URZ ;  /* 0x800000040a098290 */ /* 0x000fe4000fffe0ff */
[----:B------:R-:W-:Y:S02]  /*49b0*/  UIADD3 UR8, UPT, UPT, -UR6, URZ, URZ ;  /* 0x000000ff06087290 */ /* 0x000fe4000fffe1ff */
[----:B------:R-:W-:Y:S02]  /*49c0*/  UIADD3 UR4, UPT, UPT, -UR5, URZ, URZ ;  /* 0x000000ff05047290 */ /* 0x000fe4000fffe1ff */
[----:B------:R-:W-:Y:S03]  /*49d0*/  @!UP0 UIMAD UR6, UR9, UR45, UR5 ;  /* 0x0000002d090682a4 */ /* 0x000fe6000f8e0205 */
[----:B------:R-:W-:Y:S01]  /*49e0*/  @!UP0 UMOV UR5, UR7 ;  /* 0x0000000700058c82 */ /* 0x000fe20008000000 */
[----:B------:R-:W-:Y:S02]  /*49f0*/  UIMAD UR7, UR15, UR4, UR14 ;  /* 0x000000040f0772a4 */ /* 0x000fe4000f8e020e */
[----:B------:R-:W-:Y:S02]  /*4a00*/  UIMAD UR4, UR50, UR8, UR13 ;  /* 0x00000008320472a4 */ /* 0x000fe4000f8e020d */
[----:B------:R-:W-:Y:S02]  /*4a10*/  UIMAD UR14, UR5, UR15, UR7 ;  /* 0x0000000f050e72a4 */ /* 0x000fe4000f8e0207 */
[----:B------:R-:W-:Y:S11]  /*4a20*/  UIMAD UR13, UR6, UR50, UR4 ;  /* 0x00000032060d72a4 */ /* 0x000ff6000f8e0204 */
[----:B------:R-:W-:Y:S01]  /*4a30*/  @!UPT UIADD3 URZ, UPT, UPT, URZ, URZ, URZ ;  /* 0x000000fffffff290 */ /* 0x000fe2000fffe0ff */
.L_x_86:
[----:B------:R-:W3:Y:S01]  /*4a40*/  @!UP3 LDCU.128 UR8, c[0x0][0xb10] ;  /* 0x00016200ff08b7ac */ /* 0x000ee20008000c00 */
[C---:B------:R-:W-:Y:S02]  /*4a50*/  ISETP.NE.U32.AND P1, PT, R4.reuse, RZ, PT ;  /* 0x000000ff0400720c */ /* 0x040fe40003f25070 */
[----:B------:R-:W-:Y:S02]  /*4a60*/  ISETP.NE.U32.AND P0, PT, R4, RZ, PT ;  /* 0x000000ff0400720c */ /* 0x000fe40003f05070 */
[C---:B------:R-:W-:Y:S02]  /*4a70*/  ISETP.NE.AND.EX P1, PT, R5.reuse, RZ, PT, P1 ;  /* 0x000000ff0500720c */ /* 0x040fe40003f25310 */
[----:B------:R-:W-:Y:S01]  /*4a80*/  ISETP.NE.AND.EX P0, PT, R5, RZ, PT, P0 ;  /* 0x000000ff0500720c */ /* 0x000fe20003f05300 */
[----:B------:R-:W4:Y:S01]  /*4a90*/  @!UP3 LDCU UR5, c[0x0][0xb0c] ;  /* 0x00016180ff05b7ac */ /* 0x000f220008000800 */
[----:B------:R-:W-:Y:S01]  /*4aa0*/  SHF.L.U32 R9, R15, 0x1f, RZ ;  /* 0x0000001f0f097819 */ /* 0x000fe200000006ff */
[----:B------:R-:W-:Y:S02]  /*4ab0*/  USHF.L.U32 UR42, UR32, 0x8, URZ ;  /* 0x00000008202a7899 */ /* 0x000fe400080006ff */
[----:B------:R-:W-:Y:S02]  /*4ac0*/  USHF.L.U32 UR43, UR20, 0x6, URZ ;  /* 0x00000006142b7899 */ /* 0x000fe400080006ff */
[----:B---3--:R-:W-:Y:S07]  /*4ad0*/  UIMAD.WIDE.U32 UR6, UR14, UR8, URZ ;  /* 0x000000080e0672a5 */ /* 0x008fee000f8e00ff */
[----:B------:R-:W-:Y:S01]  /*4ae0*/  @!UP3 UMOV UR4, UR7 ;  /* 0x000000070004bc82 */ /* 0x000fe20008000000 */
[----:B----4-:R-:W-:Y:S02]  /*4af0*/  @!UP3 UISETP.NE.AND UP0, UPT, UR5, 0x1, UPT ;  /* 0x000000010500b88c */ /* 0x010fe4000bf05270 */
[----:B------:R-:W-:Y:S02]  /*4b00*/  @!UP3 USHF.R.U32.HI UR4, URZ, UR9, UR4 ;  /* 0x00000009ff04b299 */ /* 0x000fe40008011604 */
[----:B------:R-:W-:Y:S02]  /*4b10*/  UIMAD.WIDE.U32 UR6, UR13, UR11, URZ ;  /* 0x0000000b0d0672a5 */ /* 0x000fe4000f8e00ff */
[----:B------:R-:W-:Y:S02]  /*4b20*/  @!UP3 USEL UR8, UR14, UR4, !UP0 ;  /* 0x000000040e08b287 */ /* 0x000fe4000c000000 */
[----:B------:R-:W-:Y:S03]  /*4b30*/  @!UP3 UISETP.NE.AND UP0, UPT, UR10, 0x1, UPT ;  /* 0x000000010a00b88c */ /* 0x000fe6000bf05270 */
[----:B------:R-:W-:Y:S02]  /*4b40*/  @!UP3 UMOV UR6, UR7 ;  /* 0x000000070006bc82 */ /* 0x000fe40008000000 */
[----:B------:R-:W3:Y:S02]  /*4b50*/  @!UP3 LDCU UR4, c[0x0][0xb20] ;  /* 0x00016400ff04b7ac */ /* 0x000ee40008000800 */
[----:B---3--:R-:W-:Y:S04]  /*4b60*/  @!UP3 USHF.R.U32.HI UR6, URZ, UR4, UR6 ;  /* 0x00000004ff06b299 */ /* 0x008fe80008011606 */
[----:B------:R-:W-:Y:S04]  /*4b70*/  @!UP3 USEL UR6, UR13, UR6, !UP0 ;  /* 0x000000060d06b287 */ /* 0x000fe8000c000000 */
[----:B------:R-:W-:Y:S02]  /*4b80*/  @!UP3 UIADD3 UR4, UPT, UPT, -UR8, UR6, URZ ;  /* 0x000000060804b290 */ /* 0x000fe4000fffe1ff */
[----:B------:R-:W-:Y:S02]  /*4b90*/  @!UP3 UIADD3 UR6, UPT, UPT, UR8, -UR6, URZ ;  /* 0x800000060806b290 */ /* 0x000fe4000fffe0ff */
[----:B------:R-:W-:Y:S02]  /*4ba0*/  @!UP3 UIMAD UR14, UR4, UR5, UR14 ;  /* 0x00000005040eb2a4 */ /* 0x000fe4000f8e020e */
[----:B------:R-:W-:Y:S01]  /*4bb0*/  @!UP3 UIMAD UR13, UR6, UR10, UR13 ;  /* 0x0000000a060db2a4 */ /* 0x000fe2000f8e020d */
[----:B------:R-:W-:Y:S11]  /*4bc0*/  BRA.U UP2, `(.L_x_87) ;  /* 0x0000000102107547 */ /* 0x000ff6000b800000 */
[----:B--2---:R-:W-:Y:S04]  /*4bd0*/  MOV R0, UR53 ;  /* 0x0000003500007c02 */ /* 0x004fe80008000f00 */
[----:B------:R-:W-:Y:S04]  /*4be0*/  SHF.L.U32 R11, R0, 0x1f, RZ ;  /* 0x0000001f000b7819 */ /* 0x000fe800000006ff */
[----:B------:R-:W2:Y:S02]  /*4bf0*/  SYNCS.PHASECHK.TRANS64.TRYWAIT P2, [UR21+0x78], R11 ;  /* 0x0000780bff0075a7 */ /* 0x000ea40008041115 */
[----:B--2---:R-:W-:Y:S05]  /*4c00*/  @!P2 BRA `(.L_x_88) ;  /* 0x000000580014a947 */ /* 0x004fea0003800000 */
.L_x_87:
[----:B------:R-:W-:Y:S05]  /*4c10*/  @!P1 BRA `(.L_x_89) ;  /* 0x0000000000309947 */ /* 0x000fea0003800000 */
[----:B------:R-:W-:Y:S01]  /*4c20*/  ISETP.NE.U32.AND P1, PT, R2, RZ, PT ;  /* 0x000000ff0200720c */ /* 0x000fe20003f25070 */
[----:B------:R-:W3:Y:S01]  /*4c30*/  LDCU.64 UR4, c[0x0][0x358] ;  /* 0x00006b00ff0477ac */ /* 0x000ee20008000a00 */
[----:B------:R-:W-:Y:S02]  /*4c40*/  IMAD.MOV.U32 R80, RZ, RZ, 0x1 ;  /* 0x00000001ff507424 */ /* 0x000fe400078e00ff */
[----:B------:R-:W-:Y:S11]  /*4c50*/  ISETP.NE.AND.EX P1, PT, R3, RZ, PT, P1 ;  /* 0x000000ff0300720c */ /* 0x000ff60003f25310 */
[----:B------:R-:W-:Y:S02]  /*4c60*/  @!UPT UIADD3 URZ, UPT, UPT, URZ, URZ, URZ ;  /* 0x000000fffffff290 */ /* 0x000fe4000fffe0ff */
[----:B--2---:R-:W2:Y:S01]  /*4c70*/  @P1 LDC.64 R10, c[0x0][0x888] ;  /* 0x00022200ff0a1b82 */ /* 0x004ea20000000a00 */
[----:B------:R-:W-:Y:S04]  /*4c80*/  @P1 IMAD R0, R4, UR36, RZ ;  /* 0x0000002404001c24 */ /* 0x000fe8000f8e02ff */
[----:B--2---:R-:W-:Y:S04]  /*4c90*/  @P1 IMAD.WIDE R10, R0, 0x4, R10 ;  /* 0x00000004000a1825 */ /* 0x004fe800078e020a */
[----:B------:R-:W-:Y:S01]  /*4ca0*/  HFMA2 R0, -RZ, RZ, 0, 5.9604644775390625e-08 ;  /* 0x00000001ff007431 */ /* 0x000fe200000001ff */
[----:B---3-5:R3:W5:Y:S04]  /*4cb0*/  @P1 LDG.E R41, desc[UR4][R10.64] ;  /* 0x000000040a291981 */ /* 0x028768000c1e1900 */
[----:B------:R-:W-:Y:S01]  /*4cc0*/  @!P1 PRMT R80, R0, 0x7610, R80 ;  /* 0x0000761000509816 */ /* 0x000fe20000000050 */
[----:B---3--:R-:W4:Y:S06]  /*4cd0*/  @!P1 LDC R41, c[0x0][0x880] ;  /* 0x00022000ff299b82 */ /* 0x008f2c0000000800 */
.L_x_89:
[----:B----45:R-:W-:Y:S01]  /*4ce0*/  @!P0 FSETP.EQ.AND P1, PT, R41, RZ, PT ;  /* 0x000000ff2900820b */ /* 0x030fe20003f22000 */
[----:B------:R-:W-:Y:S01]  /*4cf0*/  @!UPT UIADD3 URZ, UPT, UPT, URZ, URZ, URZ ;  /* 0x000000fffffff290 */ /* 0x000fe2000fffe0ff */
[----:B------:R-:W-:Y:S11]  /*4d00*/  @!P0 BRA `(.L_x_90) ;  /* 0x0000000000188947 */ /* 0x000ff60003800000 */
[----:B------:R-:W-:Y:S02]  /*4d10*/  LOP3.LUT P0, RZ, R80, 0xff, RZ, 0xc0, !PT ;  /* 0x000000ff50ff7812 */ /* 0x000fe4000780c0ff */
[----:B------:R-:W-:Y:S04]  /*4d20*/  ISETP.NE.U32.AND P1, PT, R2, RZ, PT ;  /* 0x000000ff0200720c */ /* 0x000fe80003f25070 */
[----:B------:R-:W-:Y:S04]  /*4d30*/  ISETP.NE.AND.EX P1, PT, R3, RZ, PT, P1 ;  /* 0x000000ff0300720c */ /* 0x000fe80003f25310 */
[----:B------:R-:W-:Y:S03]  /*4d40*/  PLOP3.LUT P1, PT, P1, PT, PT, 0x8, 0x80 ;  /* 0x000000000080781c */ /* 0x000fe60000f2e170 */
[----:B------:R-:W-:Y:S11]  /*4d50*/  @P0 FSETP.EQ.AND P1, PT, R41, RZ, PT ;  /* 0x000000ff2900020b */ /* 0x000ff60003f22000 */
[----:B------:R-:W-:Y:S02]  /*4d60*/  @!UPT UIADD3 URZ, UPT, UPT, URZ, URZ, URZ ;  /* 0x000000fffffff290 */ /* 0x000fe4000fffe0ff */
.L_x_90:
[----:B------:R-:W3:Y:S01]  /*4d70*/  SYNCS.PHASECHK.TRANS64.TRYWAIT P2, [UR21+0x50], R9 ;  /* 0x00005009ff0075a7 */ /* 0x000ee20008041115 */
[----:B------:R-:W-:Y:S04]  /*4d80*/  ELECT P0, URZ, PT ;  /* 0x0000000000ff782f */ /* 0x000fe80003800000 */
[----:B------:R-:W-:Y:S11]  /*4d90*/  PLOP3.LUT P1, PT, P1, P0, PT, 0xf2, 0x2f ;  /* 0x00000000002f781c */ /* 0x000ff60000f21e72 */
[----:B------:R-:W-:Y:S02]  /*4da0*/  @!UPT UIADD3 URZ, UPT, UPT, URZ, URZ, URZ ;  /* 0x000000fffffff290 */ /* 0x000fe4000fffe0ff */
[----:B------:R-:W-:Y:S05]  /*4db0*/  @!P1 IADD3 R8, P0, PT, R16, 0x580, RZ ;  /* 0x0000058010089810 */ /* 0x000fea0007f1e0ff */
[----:B------:R-:W-:Y:S01]  /*4dc0*/  @!P1 IMAD.X R6, RZ, RZ, R17, P0 ;  /* 0x000000ffff069224 */ /* 0x000fe200000e0611 */
[----:B---3--:R-:W-:Y:S07]  /*4dd0*/  @!P2 BRA `(.L_x_91) ;  /* 0x0000005400b8a947 */ /* 0x008fee0003800000 */
.L_x_179:
[----:B------:R-:W-:Y:S01]  /*4de0*/  @!P1 R2UR UR5, R8 ;  /* 0x00000000080592ca */ /* 0x000fe200000e0000 */
[----:B------:R-:W-:Y:S01]  /*4df0*/  VOTEU.ALL UP0, P1 ;  /* 0x0000000000ff7886 */ /* 0x000fe20000800000 */
[----:B------:R-:W-:Y:S01]  /*4e00*/  @!P1 R2UR UR4, R6 ;  /* 0x00000000060492ca */ /* 0x000fe200000e0000 */
[----:B------:R-:W-:Y:S01]  /*4e10*/  UMOV UR6, 0x0 ;  /* 0x0000000000067882 */ /* 0x000fe20000000000 */
[----:B------:R-:W-:Y:S01]  /*4e20*/  UMOV UR7, 0x10000000 ;  /* 0x1000000000077882 */ /* 0x000fe20000000000 */
[----:B------:R-:W-:Y:S01]  /*4e30*/  UMOV UR44, UR36 ;  /* 0x00000024002c7c82 */ /* 0x000fe20008000000 */
[----:B------:R-:W-:Y:S01]  /*4e40*/  @!UP0 UIADD3 UR40, UPT, UPT, UR21, 0x200, URZ ;  /* 0x0000020015288890 */ /* 0x000fe2000fffe0ff */
[----:B--2---:R-:W-:Y:S01]  /*4e50*/  @!P1 IMAD.MOV.U32 R0, RZ, RZ, 0x2000 ;  /* 0x00002000ff009424 */ /* 0x004fe200078e00ff */
[----:B------:R-:W-:Y:S01]  /*4e60*/  @!UP0 UIADD3 UR10, UPT, UPT, UR42, 0x80, URZ ;  /* 0x000000802a0a8890 */ /* 0x000fe2000fffe0ff */
[----:B------:R-:W-:Y:S01]  /*4e70*/  @!P1 IADD3 R8, P0, PT, R16, 0x580, RZ ;  /* 0x0000058010089810 */ /* 0x000fe20007f1e0ff */
[----:B------:R-:W-:Y:S01]  /*4e80*/  @!UP0 UIADD3 UR8, UPT, UPT, UR21, 0x1200, URZ ;  /* 0x0000120015088890 */ /* 0x000fe2000fffe0ff */
[----:B------:R-:W-:Y:S02]  /*4e90*/  VOTEU.ALL UP0, P1 ;  /* 0x0000000000ff7886 */ /* 0x000fe40000800000 */
[----:B------:R-:W-:Y:S01]  /*4ea0*/  IMAD.U32 R10, RZ, RZ, UR5 ;  /* 0x00000005ff0a7e24 */ /* 0x000fe2000f8e00ff */
[----:B------:R-:W-:Y:S01]  /*4eb0*/  UMOV UR9, UR41 ;  /* 0x0000002900097c82 */ /* 0x000fe20008000000 */
[----:B------:R-:W-:Y:S01]  /*4ec0*/  IMAD.U32 R11, RZ, RZ, UR4 ;  /* 0x00000004ff0b7e24 */ /* 0x000fe2000f8e00ff */
[----:B------:R-:W-:Y:S01]  /*4ed0*/  UMOV UR11, UR43 ;  /* 0x0000002b000b7c82 */ /* 0x000fe20008000000 */
[----:B------:R-:W-:Y:S01]  /*4ee0*/  UMOV UR12, UR36 ;  /* 0x00000024000c7c82 */ /* 0x000fe20008000000 */
[----:B------:R-:W-:Y:S01]  /*4ef0*/  @!P1 R2UR UR4, R10 ;  /* 0x000000000a0492ca */ /* 0x000fe200000e0000 */
[----:B------:R-:W-:Y:S01]  /*4f00*/  @!P1 IMAD.X R6, RZ, RZ, R17, P0 ;  /* 0x000000ffff069224 */ /* 0x000fe200000e0611 */
[----:B------:R-:W-:Y:S11]  /*4f10*/  @!P1 R2UR UR5, R11 ;  /* 0x000000000b0592ca */ /* 0x000ff600000e0000 */
[----:B------:R-:W-:Y:S02]  /*4f20*/  @!UPT UIADD3 URZ, UPT, UPT, URZ, URZ, URZ ;  /* 0x000000fffffff290 */ /* 0x000fe4000fffe0ff */
[----:B------:R2:W-:Y:S01]  /*4f30*/  @!UP0 UTMALDG.3D [UR40], [UR4], desc[UR6] ;  /* 0x00000628040085b4 */ /* 0x0005e20008011000 */
[----:B------:R-:W-:Y:S05]  /*4f40*/  VOTEU.ALL UP0, P1 ;  /* 0x0000000000ff7886 */ /* 0x000fea0000800000 */
[----:B------:R2:W-:Y:S01]  /*4f50*/  @!UP0 UTMALDG.3D [UR8], [UR4], desc[UR6] ;  /* 0x00000608040085b4 */ /* 0x0005e20008011000 */
[----:B------:R2:W-:Y:S01]  /*4f60*/  @!P1 SYNCS.ARRIVE.TRANS64.RED.A0TR RZ, [UR21+0x30], R0 ;  /* 0x00003000ffff99a7 */ /* 0x0005e20008300415 */
[----:B------:R-:W-:Y:S01]  /*4f70*/  SYNCS.ARRIVE.TRANS64.RED.A1T0 RZ, [UR46], RZ ;  /* 0x000000ffffff79a7 */ /* 0x000fe2000810042e */
[----:B------:R-:W3:Y:S02]  /*4f80*/  SYNCS.PHASECHK.TRANS64.TRYWAIT P2, [UR21+0x58], R9 ;  /* 0x00005809ff0075a7 */ /* 0x000ee40008041115 */
[----:B--23--:R-:W-:Y:S05]  /*4f90*/  @!P2 BRA `(.L_x_92) ;  /* 0x000000540060a947 */ /* 0x00cfea0003800000 */
.L_x_181:
        /* <DEDUP_REMOVED lines=10> */
[----:B------:R-:W-:Y:S02]  /*5040*/  @!UP0 UIADD3 UR10, UPT, UPT, UR42, 0xa0, URZ ;  /* 0x000000a02a0a8890 */ /* 0x000fe4000fffe0ff */
[----:B------:R-:W-:Y:S01]  /*5050*/  @!UP0 UIADD3 UR8, UPT, UPT, UR21, 0x3200, URZ ;  /* 0x0000320015088890 */ /* 0x000fe2000fffe0ff */
[----:B------:R-:W-:Y:S01]  /*5060*/  IMAD.U32 R10, RZ, RZ, UR5 ;  /* 0x00000005ff0a7e24 */ /* 0x000fe2000f8e00ff */
[----:B------:R-:W-:Y:S01]  /*5070*/  VOTEU.ALL UP0, P1 ;  /* 0x0000000000ff7886 */ /* 0x000fe20000800000 */
[----:B------:R-:W-:Y:S01]  /*5080*/  IMAD.U32 R11, RZ, RZ, UR4 ;  /* 0x00000004ff0b7e24 */ /* 0x000fe2000f8e00ff */
[----:B------:R-:W-:Y:S01]  /*5090*/  UMOV UR9, UR33 ;  /* 0x0000002100097c82 */ /* 0x000fe20008000000 */
[----:B------:R-:W-:Y:S01]  /*50a0*/  UMOV UR11, UR43 ;  /* 0x0000002b000b7c82 */ /* 0x000fe20008000000 */
[----:B------:R-:W-:Y:S01]  /*50b0*/  @!P1 R2UR UR4, R10 ;  /* 0x000000000a0492ca */ /* 0x000fe200000e0000 */
[----:B------:R-:W-:Y:S01]  /*50c0*/  UMOV UR12, UR36 ;  /* 0x00000024000c7c82 */ /* 0x000fe20008000000 */
[----:B------:R-:W-:Y:S01]  /*50d0*/  @!P1 R2UR UR5, R11 ;  /* 0x000000000b0592ca */ /* 0x000fe200000e0000 */
[----:B------:R-:W-:Y:S11]  /*50e0*/  @!P1 IMAD.X R6, RZ, RZ, R17, P0 ;  /* 0x000000ffff069224 */ /* 0x000ff600000e0611 */
[----:B------:R-:W-:Y:S01]  /*50f0*/  @!UPT UIADD3 URZ, UPT, UPT, URZ, URZ, URZ ;  /* 0x000000fffffff290 */ /* 0x000fe2000fffe0ff */
[----:B------:R2:W-:Y:S01]  /*5100*/  @!UP0 UTMALDG.3D [UR32], [UR4], desc[UR6] ;  /* 0x00000620040085b4 */ /* 0x0005e20008011000 */
[----:B------:R-:W-:Y:S05]  /*5110*/  VOTEU.ALL UP0, P1 ;  /* 0x0000000000ff7886 */ /* 0x000fea0000800000 */
[----:B------:R2:W-:Y:S01]  /*5120*/  @!UP0 UTMALDG.3D [UR8], [UR4], desc[UR6] ;  /* 0x00000608040085b4 */ /* 0x0005e20008011000 */
[----:B------:R2:W-:Y:S01]  /*5130*/  @!P1 SYNCS.ARRIVE.TRANS64.RED.A0TR RZ, [UR21+0x38], R0 ;  /* 0x00003800ffff99a7 */ /* 0x0005e20008300415 */
[----:B------:R-:W-:Y:S01]  /*5140*/  SYNCS.ARRIVE.TRANS64.RED.A1T0 RZ, [UR39], RZ ;  /* 0x000000ffffff79a7 */ /* 0x000fe20008100427 */
[----:B------:R-:W3:Y:S02]  /*5150*/  SYNCS.PHASECHK.TRANS64.TRYWAIT P2, [UR21+0x60], R9 ;  /* 0x00006009ff0075a7 */ /* 0x000ee40008041115 */
[----:B--23--:R-:W-:Y:S05]  /*5160*/  @!P2 BRA `(.L_x_93) ;  /* 0x000000540004a947 */ /* 0x00cfea0003800000 */
.L_x_183:
        /* <DEDUP_REMOVED lines=9> */
[----:B------:R-:W-:Y:S01]  /*5200*/  VIADD R14, R14, 0x1 ;  /* 0x000000010e0e7836 */ /* 0x000fe20000000000 */
        /* <DEDUP_REMOVED lines=10> */
[----:B------:R-:W-:Y:S11]  /*52b0*/  UMOV UR12, UR36 ;  /* 0x00000024000c7c82 */ /* 0x000ff60008000000 */
        /* <DEDUP_REMOVED lines=8> */
.L_x_185:
[----:B------:R-:W-:Y:S01]  /*5340*/  UPLOP3.LUT UP2, UPT, UPT, UPT, UPT, 0x80, 0x8 ;  /* 0x000000000008789c */ /* 0x000fe20003f4f070 */
[----:B------:R-:W-:Y:S01]  /*5350*/  @!P1 IADD3 R6, P0, PT, R16, 0x580, RZ ;  /* 0x0000058010069810 */ /* 0x000fe20007f1e0ff */
[----:B------:R-:W-:Y:S01]  /*5360*/  UMOV UR6, 0x0 ;  /* 0x0000000000067882 */ /* 0x000fe20000000000 */
[----:B------:R-:W-:Y:S01]  /*5370*/  UMOV UR7, 0x10000000 ;  /* 0x1000000000077882 */ /* 0x000fe20000000000 */
[----:B------:R-:W-:Y:S01]  /*5380*/  VOTEU.ALL UP0, P1 ;  /* 0x0000000000ff7886 */ /* 0x000fe20000800000 */
[----:B------:R-:W-:Y:S01]  /*5390*/  @!P1 R2UR UR5, R6 ;  /* 0x00000000060592ca */ /* 0x000fe200000e0000 */
[----:B--2---:R-:W-:Y:S01]  /*53a0*/  @!P1 IMAD.X R0, RZ, RZ, R17, P0 ;  /* 0x000000ffff009224 */ /* 0x004fe200000e0611 */
[----:B------:R-:W-:Y:S01]  /*53b0*/  UMOV UR19, UR43 ;  /* 0x0000002b00137c82 */ /* 0x000fe20008000000 */
[----:B------:R-:W-:Y:S01]  /*53c0*/  UMOV UR20, UR36 ;  /* 0x0000002400147c82 */ /* 0x000fe20008000000 */
[----:B------:R-:W-:Y:S01]  /*53d0*/  @!UP0 UIADD3 UR18, UPT, UPT, UR42, 0x60, URZ ;  /* 0x000000602a128890 */ /* 0x000fe2000fffe0ff */
[----:B------:R-:W-:Y:S01]  /*53e0*/  R2UR UR26, R82 ;  /* 0x00000000521a72ca */ /* 0x000fe200000e0000 */
[----:B------:R-:W-:Y:S01]  /*53f0*/  @!UP0 UIADD3 UR16, UPT, UPT, UR21, 0x6200, URZ ;  /* 0x0000620015108890 */ /* 0x000fe2000fffe0ff */
[----:B------:R-:W-:Y:S01]  /*5400*/  @!P1 R2UR UR4, R0 ;  /* 0x00000000000492ca */ /* 0x000fe200000e0000 */
[----:B------:R-:W-:Y:S01]  /*5410*/  @!UP0 UIADD3 UR17, UPT, UPT, UR21, 0x48, URZ ;  /* 0x0000004815118890 */ /* 0x000fe2000fffe0ff */
[----:B------:R-:W-:Y:S01]  /*5420*/  R2UR UR24, R83 ;  /* 0x00000000531872ca */ /* 0x000fe200000e0000 */
[----:B------:R-:W-:Y:S01]  /*5430*/  @!UP0 UIADD3 UR10, UPT, UPT, UR42, 0xe0, URZ ;  /* 0x000000e02a0a8890 */ /* 0x000fe2000fffe0ff */
[----:B------:R-:W-:Y:S01]  /*5440*/  ISETP.NE.AND P0, PT, R14, 0x2, PT ;  /* 0x000000020e00780c */ /* 0x000fe20003f05270 */
[----:B------:R-:W-:Y:S01]  /*5450*/  @!UP0 UIADD3 UR8, UPT, UPT, UR21, 0x7200, URZ ;  /* 0x0000720015088890 */ /* 0x000fe2000fffe0ff */
[----:B------:R-:W-:Y:S01]  /*5460*/  IMAD.U32 R8, RZ, RZ, UR5 ;  /* 0x00000005ff087e24 */ /* 0x000fe2000f8e00ff */
[----:B------:R-:W-:Y:S01]  /*5470*/  VOTEU.ALL UP0, P1 ;  /* 0x0000000000ff7886 */ /* 0x000fe20000800000 */
[----:B------:R-:W-:Y:S01]  /*5480*/  UMOV UR11, UR43 ;  /* 0x0000002b000b7c82 */ /* 0x000fe20008000000 */
[----:B------:R-:W-:Y:S01]  /*5490*/  UMOV UR12, UR36 ;  /* 0x00000024000c7c82 */ /* 0x000fe20008000000 */
[----:B------:R-:W-:Y:S01]  /*54a0*/  UMOV UR9, UR17 ;  /* 0x0000001100097c82 */ /* 0x000fe20008000000 */
[----:B------:R-:W-:Y:S01]  /*54b0*/  SEL R0, RZ, 0x1, P0 ;  /* 0x00000001ff007807 */ /* 0x000fe20000000000 */
[----:B------:R-:W-:Y:S01]  /*54c0*/  UIADD3 UR32, UPT, UPT, UR13, UR26, URZ ;  /* 0x0000001a0d207290 */ /* 0x000fe2000fffe0ff */
[----:B------:R-:W-:Y:S01]  /*54d0*/  IMAD.U32 R9, RZ, RZ, UR4 ;  /* 0x00000004ff097e24 */ /* 0x000fe2000f8e00ff */
[----:B------:R-:W-:Y:S01]  /*54e0*/  @!P1 R2UR UR4, R8 ;  /* 0x00000000080492ca */ /* 0x000fe200000e0000 */
[----:B------:R-:W-:Y:S01]  /*54f0*/  UMOV UR36, UR29 ;  /* 0x0000001d00247c82 */ /* 0x000fe20008000000 */
[----:B------:R-:W-:Y:S02]  /*5500*/  LOP3.LUT R13, R13, R0, RZ, 0x3c, !PT ;  /* 0x000000000d0d7212 */ /* 0x000fe400078e3cff */
[----:B------:R-:W-:Y:S02]  /*5510*/  @!P1 R2UR UR5, R9 ;  /* 0x00000000090592ca */ /* 0x000fe400000e0000 */
[----:B------:R-:W-:Y:S02]  /*5520*/  LOP3.LUT R15, R15, 0x1, RZ, 0x3c, !PT ;  /* 0x000000010f0f7812 */ /* 0x000fe400078e3cff */
[----:B------:R-:W-:Y:S09]  /*5530*/  SEL R14, R14, RZ, P0 ;  /* 0x000000ff0e0e7207 */ /* 0x000ff20000000000 */
[----:B------:R2:W-:Y:S01]  /*5540*/  @!UP0 UTMALDG.3D [UR16], [UR4], desc[UR6] ;  /* 0x00000610040085b4 */ /* 0x0005e20008011000 */
[----:B------:R-:W-:Y:S05]  /*5550*/  VOTEU.ALL UP0, P1 ;  /* 0x0000000000ff7886 */ /* 0x000fea0000800000 */
[----:B------:R3:W-:Y:S01]  /*5560*/  @!UP0 UTMALDG.3D [UR8], [UR4], desc[UR6] ;  /* 0x00000608040085b4 */ /* 0x0007e20008011000 */
[----:B------:R3:W-:Y:S01]  /*5570*/  @!P1 SYNCS.ARRIVE.TRANS64.RED.A0TR RZ, [UR21+0x48], R7 ;  /* 0x00004807ffff99a7 */ /* 0x0007e20008300415 */
[----:B------:R-:W-:Y:S01]  /*5580*/  SYNCS.ARRIVE.TRANS64.RED.A1T0 RZ, [UR37], RZ ;  /* 0x000000ffffff79a7 */ /* 0x000fe20008100425 */
[----:B--2---:R-:W-:Y:S01]  /*5590*/  UIADD3 UR20, UPT, UPT, UR14, UR24, URZ ;  /* 0x000000180e147290 */ /* 0x004fe2000fffe0ff */
[----:B------:R-:W-:Y:S11]  /*55a0*/  BRA.U UP1, `(.L_x_95) ;  /* 0xfffffff101047547 */ /* 0x000ff6000b83ffff */
[----:B------:R-:W-:-:S04]  /*55b0*/  SHF.L.U32 R3, R15, 0x1f, RZ ;  /* 0x0000001f0f037819 */ /* 0x000fc800000006ff */
[----:B------:R-:W2:Y:S02]  /*55c0*/  SYNCS.PHASECHK.TRANS64.TRYWAIT P0, [UR21+0x50], R3 ;  /* 0x00005003ff0075a7 */ /* 0x000ea40008001115 */
[----:B--2---:R-:W-:Y:S05]  /*55d0*/  @!P0 BRA `(.L_x_96) ;  /* 0x0000005000188947 */ /* 0x004fea0003800000 */
.L_x_187:
[----:B------:R-:W4:Y:S02]  /*55e0*/  SYNCS.PHASECHK.TRANS64.TRYWAIT P0, [UR21+0x58], R3 ;  /* 0x00005803ff0075a7 */ /* 0x000f240008001115 */
[----:B----4-:R-:W-:Y:S05]  /*55f0*/  @!P0 BRA `(.L_x_97) ;  /* 0x0000005000288947 */ /* 0x010fea0003800000 */
.L_x_189:
[----:B------:R-:W4:Y:S02]  /*5600*/  SYNCS.PHASECHK.TRANS64.TRYWAIT P0, [UR21+0x60], R3 ;  /* 0x00006003ff0075a7 */ /* 0x000f240008001115 */
[----:B----4-:R-:W-:Y:S05]  /*5610*/  @!P0 BRA `(.L_x_98) ;  /* 0x0000005000388947 */ /* 0x010fea0003800000 */
.L_x_191:
[----:B--2---:R-:W-:-:S07]  /*5620*/  MOV R0, UR21 ;  /* 0x0000001500007c02 */ /* 0x004fce0008000f00 */
.L_x_99:
[----:B--2---:R-:W-:-:S04]  /*5630*/  SHF.L.U32 R3, R15, 0x1f, RZ ;  /* 0x0000001f0f037819 */ /* 0x004fc800000006ff */
[----:B------:R2:W4:Y:S03]  /*5640*/  SYNCS.PHASECHK.TRANS64.TRYWAIT P0, [R0+URZ+0x68], R3 ;  /* 0x00006803000075a7 */ /* 0x00052600080011ff */
[----:B----4-:R-:W-:Y:S05]  /*5650*/  @!P0 NANOSLEEP.SYNCS 0x989680 ;  /* 0x009896800000895d */ /* 0x010fea0003900000 */
[----:B------:R-:W4:Y:S02]  /*5660*/  @!P0 SYNCS.PHASECHK.TRANS64 P0, [R0+URZ+0x68], R3 ;  /* 0x00006803000085a7 */ /* 0x000f2400080010ff */
[----:B-1-34-:R-:W-:Y:S05]  /*5670*/  @P0 EXIT ;  /* 0x000000000000094d */ /* 0x01afea0003800000 */
[----:B------:R-:W-:Y:S05]  /*5680*/  BRA `(.L_x_99) ;  /* 0xfffffffc00e87947 */ /* 0x000fea000383ffff */
.L_x_84:
[----:B------:R-:W-:-:S06]  /*5690*/  UISETP.GE.AND UP0, UPT, UR13, 0x4, UPT ;  /* 0x000000040d00788c */ /* 0x000fcc000bf06270 */
[----:B------:R-:W-:-:S13]  /*56a0*/  PLOP3.LUT P0, PT, PT, PT, UP0, 0x80, 0x8 ;  /* 0x000000000008781c */ /* 0x000fda0003f0f008 */
[----:B------:R-:W-:Y:S05]  /*56b0*/  @!P0 EXIT ;  /* 0x000000000000894d */ /* 0x000fea0003800000 */
[----:B------:R-:W1:Y:S08]  /*56c0*/  S2UR UR4, SR_CgaCtaId ;  /* 0x00000000000479c3 */ /* 0x000e700000008800 */
[----:B------:R-:W-:Y:S01]  /*56d0*/  BAR.SYNC.DEFER_BLOCKING 0x6, 0xa0 ;  /* 0x0182800000007b1d */ /* 0x000fe20000010000 */
[----:B------:R-:W-:Y:S01]  /*56e0*/  IMAD.SHL.U32 R3, R95, 0x20, RZ ;  /* 0x000000205f037824 */ /* 0x000fe200078e00ff */
[C---:B------:R-:W-:Y:S01]  /*56f0*/  SHF.L.U32 R4, R81.reuse, 0x15, RZ ;  /* 0x0000001551047819 */ /* 0x040fe200000006ff */
[----:B------:R-:W-:Y:S01]  /*5700*/  IMAD.SHL.U32 R5, R81, 0x400, RZ ;  /* 0x0000040051057824 */ /* 0x000fe200078e00ff */
[C---:B------:R-:W-:Y:S01]  /*5710*/  LOP3.LUT R96, R95.reuse, 0x60, RZ, 0xc0, !PT ;  /* 0x000000605f607812 */ /* 0x040fe200078ec0ff */
[----:B------:R-:W-:Y:S01]  /*5720*/  IMAD.SHL.U32 R2, R95, 0x4, RZ ;  /* 0x000000045f027824 */ /* 0x000fe200078e00ff */
[----:B------:R-:W-:-:S02]  /*5730*/  UMOV UR43, 0x400 ;  /* 0x00000400002b7882 */ /* 0x000fc40000000000 */
[----:B------:R-:W2:Y:S01]  /*5740*/  LDC.64 R78, c[0x0][0x8b0] ;  /* 0x00022c00ff4e7b82 */ /* 0x000ea20000000a00 */
[----:B------:R-:W-:Y:S01]  /*5750*/  LOP3.LUT R94, R3, 0xb20, RZ, 0xc0, !PT ;  /* 0x00000b20035e7812 */ /* 0x000fe200078ec0ff */
[----:B------:R-:W-:Y:S01]  /*5760*/  IMAD.U32 R37, R95, 0x10000, RZ ;  /* 0x000100005f257824 */ /* 0x000fe200078e00ff */
[----:B------:R-:W-:Y:S01]  /*5770*/  LOP3.LUT R3, R3, 0xc0, RZ, 0xc0, !PT ;  /* 0x000000c003037812 */ /* 0x000fe200078ec0ff */
[----:B------:R-:W-:Y:S01]  /*5780*/  HFMA2 R36, -RZ, RZ, 0, 0 ;  /* 0x00000000ff247431 */ /* 0x000fe200000001ff */
[----:B------:R-:W-:Y:S01]  /*5790*/  LOP3.LUT R94, R94, 0x400, R5, 0xf8, !PT ;  /* 0x000004005e5e7812 */ /* 0x000fe200078ef805 */
[----:B------:R-:W-:Y:S01]  /*57a0*/  IMAD.MOV.U32 R91, RZ, RZ, 0x1 ;  /* 0x00000001ff5b7424 */ /* 0x000fe200078e00ff */
[----:B------:R-:W-:Y:S01]  /*57b0*/  LOP3.LUT R3, R3, 0x18, R2, 0xf8, !PT ;  /* 0x0000001803037812 */ /* 0x000fe200078ef802 */
[----:B------:R-:W3:Y:S01]  /*57c0*/  LDC.64 R76, c[0x0][0x8a8] ;  /* 0x00022a00ff4c7b82 */ /* 0x000ee20000000a00 */
[----:B------:R-:W-:Y:S01]  /*57d0*/  LOP3.LUT R4, R4, 0x200000, RZ, 0xc0, !PT ;  /* 0x0020000004047812 */ /* 0x000fe200078ec0ff */
[----:B------:R-:W-:Y:S01]  /*57e0*/  IMAD.MOV.U32 R90, RZ, RZ, RZ ;  /* 0x000000ffff5a7224 */ /* 0x000fe200078e00ff */
[----:B------:R-:W-:Y:S01]  /*57f0*/  LOP3.LUT R94, R94, R3, RZ, 0xfc, !PT ;  /* 0x000000035e5e7212 */ /* 0x000fe200078efcff */
[----:B------:R-:W-:Y:S01]  /*5800*/  IMAD.MOV.U32 R87, RZ, RZ, RZ ;  /* 0x000000ffff577224 */ /* 0x000fe200078e00ff */
[----:B------:R-:W-:Y:S01]  /*5810*/  LOP3.LUT R93, R95, 0x2, RZ, 0xc0, !PT ;  /* 0x000000025f5d7812 */ /* 0x000fe200078ec0ff */
[----:B------:R-:W4:Y:S01]  /*5820*/  LDCU UR59, c[0x0][0x370] ;  /* 0x00006e00ff3b77ac */ /* 0x000f220008000800 */
[----:B------:R-:W-:-:S02]  /*5830*/  LOP3.LUT R37, R4, 0x400000, R37, 0xf8, !PT ;  /* 0x0040000004257812 */ /* 0x000fc400078ef825 */
[----:B------:R-:W-:Y:S01]  /*5840*/  LOP3.LUT R95, R95, 0x4, RZ, 0xc0, !PT ;  /* 0x000000045f5f7812 */ /* 0x000fe200078ec0ff */
[----:B-1----:R-:W-:Y:S01]  /*5850*/  ULEA UR43, UR4, UR43, 0x18 ;  /* 0x0000002b042b7291 */ /* 0x002fe2000f8ec0ff */
[----:B------:R-:W-:Y:S01]  /*5860*/  MOV R89, RZ ;  /* 0x000000ff00597202 */ /* 0x000fe20000000f00 */
[----:B------:R-:W1:Y:S02]  /*5870*/  LDCU UR42, c[0x0][0xb0c] ;  /* 0x00016180ff2a77ac */ /* 0x000e640008000800 */
[----:B------:R-:W-:Y:S01]  /*5880*/  UIADD3 UR4, UPT, UPT, UR43, 0x200, URZ ;  /* 0x000002002b047890 */ /* 0x000fe2000fffe0ff */
[----:B------:R-:W1:Y:S04]  /*5890*/  LDCU UR39, c[0x0][0xb30] ;  /* 0x00016600ff2777ac */ /* 0x000e680008000800 */
[----:B------:R-:W4:Y:S01]  /*58a0*/  LDS R0, [UR43+0x130] ;  /* 0x0001302bff007984 */ /* 0x000f220008000800 */
[----:B------:R-:W-:Y:S01]  /*58b0*/  MOV R85, UR4 ;  /* 0x0000000400557c02 */ /* 0x000fe20008000f00 */
[----:B------:R-:W1:Y:S04]  /*58c0*/  LDCU.64 UR56, c[0x0][0x888] ;  /* 0x00011100ff3877ac */ /* 0x000e680008000a00 */
[----:B------:R-:W-:Y:S01]  /*58d0*/  IMAD R94, R94, 0x2, R85 ;  /* 0x000000025e5e7824 */ /* 0x000fe200078e0255 */
[----:B------:R-:W1:Y:S03]  /*58e0*/  LDCU.64 UR40, c[0x0][0xb28] ;  /* 0x00016500ff2877ac */ /* 0x000e660008000a00 */
[--C-:B------:R-:W-:Y:S01]  /*58f0*/  IMAD R93, R93, -0x10, R94.reuse ;  /* 0xfffffff05d5d7824 */ /* 0x100fe200078e025e */
[----:B------:R-:W1:Y:S01]  /*5900*/  LDCU.64 UR62, c[0x0][0x890] ;  /* 0x00011200ff3e77ac */ /* 0x000e620008000a00 */
[----:B------:R-:W-:Y:S01]  /*5910*/  IMAD R92, R95, -0x10, R94 ;  /* 0xfffffff05f5c7824 */ /* 0x000fe200078e025e */
[----:B------:R-:W1:Y:S01]  /*5920*/  LDCU.128 UR52, c[0x0][0xb10] ;  /* 0x00016200ff3477ac */ /* 0x000e620008000c00 */
[----:B------:R-:W1:Y:S01]  /*5930*/  LDCU UR58, c[0x0][0x374] ;  /* 0x00006e80ff3a77ac */ /* 0x000e620008000800 */
[----:B------:R-:W-:Y:S01]  /*5940*/  UMOV UR47, URZ ;  /* 0x000000ff002f7c82 */ /* 0x000fe20008000000 */
[----:B------:R-:W-:Y:S01]  /*5950*/  UMOV UR46, URZ ;  /* 0x000000ff002e7c82 */ /* 0x000fe20008000000 */
[----:B-1234-:R-:W-:-:S07]  /*5960*/  IMAD.IADD R37, R0, 0x1, R37 ;  /* 0x0000000100257824 */ /* 0x01efce00078e0225 */
.L_x_143:
[----:B------:R-:W-:Y:S02]  /*5970*/  LEA R3, R87, UR43, 0x3 ;  /* 0x0000002b57037c11 */ /* 0x000fe4000f8e18ff */
[----:B------:R-:W-:Y:S02]  /*5980*/  SHF.L.U32 R0, R89, 0x1f, RZ ;  /* 0x0000001f59007819 */ /* 0x000fe400000006ff */
[----:B------:R-:W-:Y:S02]  /*5990*/  LEA R5, R87, UR43, 0x4 ;  /* 0x0000002b57057c11 */ /* 0x000fe4000f8e20ff */
[----:B-1----:R-:W1:Y:S02]  /*59a0*/  SYNCS.PHASECHK.TRANS64.TRYWAIT P0, [R3+URZ+0x80], R0 ;  /* 0x00008000030075a7 */ /* 0x002e6400080011ff */
[----:B-12---:R-:W-:Y:S05]  /*59b0*/  @!P0 BRA `(.L_x_100) ;  /* 0x0000004c00688947 */ /* 0x006fea0003800000 */
.L_x_192:
        /* <DEDUP_REMOVED lines=11> */
[----:B------:R-:W-:Y:S01]  /*5a70*/  PLOP3.LUT P0, PT, PT, PT, UP1, 0x80, 0x8 ;  /* 0x000000000008781c */ /* 0x000fe20003f0f018 */
[----:B------:R-:W-:Y:S11]  /*5a80*/  UP2UR UR61, UPR, URZ, 0x2 ;  /* 0x00000002ff3d7883 */ /* 0x000ff60008000000 */
[----:B------:R-:W-:Y:S01]  /*5a90*/  @!UPT UIADD3 URZ, UPT, UPT, URZ, URZ, URZ ;  /* 0x000000fffffff290 */ /* 0x000fe2000fffe0ff */
[----:B-1----:R-:W-:Y:S02]  /*5aa0*/  @P0 SHF.R.U32.HI R0, RZ, 0x10, R5 ;  /* 0x00000010ff000819 */ /* 0x002fe40000011605 */
        /* <DEDUP_REMOVED lines=12> */
[----:B------:R-:W2:Y:S01]  /*5b70*/  LDCU UR12, c[0x0][0xb20] ;  /* 0x00016400ff0c77ac */ /* 0x000ea20008000800 */
[----:B------:R-:W-:Y:S02]  /*5b80*/  UIMAD.WIDE.U32 UR4, UR58, UR55, URZ ;  /* 0x000000373a0472a5 */ /* 0x000fe4000f8e00ff */
[----:B------:R-:W-:Y:S02]  /*5b90*/  UIMAD.WIDE.U32 UR6, UR59, UR52, URZ ;  /* 0x000000343b0672a5 */ /* 0x000fe4000f8e00ff */
[----:B------:R-:W-:Y:S02]  /*5ba0*/  UISETP.NE.AND UP0, UPT, UR54, 0x1, UPT ;  /* 0x000000013600788c */ /* 0x000fe4000bf05270 */
[----:B------:R-:W-:Y:S02]  /*5bb0*/  UIMAD.WIDE.U32 UR8, UR37, UR55, URZ ;  /* 0x00000037250872a5 */ /* 0x000fe4000f8e00ff */
[----:B------:R-:W-:Y:S02]  /*5bc0*/  UIMAD.WIDE.U32 UR10, UR38, UR52, URZ ;  /* 0x00000034260a72a5 */ /* 0x000fe4000f8e00ff */
[----:B------:R-:W-:Y:S02]  /*5bd0*/  UISETP.NE.AND UP1, UPT, UR42, 0x1, UPT ;  /* 0x000000012a00788c */ /* 0x000fe4000bf25270 */
[----:B------:R-:W-:Y:S01]  /*5be0*/  UISETP.NE.AND UP2, UPT, UR45, 0x1, UPT ;  /* 0x000000012d00788c */ /* 0x000fe2000bf45270 */
[----:B------:R-:W-:Y:S02]  /*5bf0*/  UMOV UR4, UR5 ;  /* 0x0000000500047c82 */ /* 0x000fe40008000000 */
[----:B--2---:R-:W-:Y:S03]  /*5c00*/  USHF.R.U32.HI UR5, URZ, UR12, UR4 ;  /* 0x0000000cff057299 */ /* 0x004fe60008011604 */
[----:B------:R-:W-:Y:S02]  /*5c10*/  UMOV UR4, UR7 ;  /* 0x0000000700047c82 */ /* 0x000fe40008000000 */
[----:B------:R-:W-:Y:S02]  /*5c20*/  USHF.R.U32.HI UR7, URZ, UR53, UR4 ;  /* 0x00000035ff077299 */ /* 0x000fe40008011604 */
[----:B------:R-:W-:Y:S02]  /*5c30*/  USEL UR4, UR58, UR5, !UP0 ;  /* 0x000000053a047287 */ /* 0x000fe4000c000000 */
[----:B------:R-:W-:Y:S01]  /*5c40*/  USEL UR7, UR59, UR7, !UP1 ;  /* 0x000000073b077287 */ /* 0x000fe2000c800000 */
[----:B------:R-:W-:Y:S01]  /*5c50*/  UMOV UR5, UR9 ;  /* 0x0000000900057c82 */ /* 0x000fe20008000000 */
[----:B------:R-:W-:Y:S02]  /*5c60*/  UIMAD.WIDE.U32 UR8, UR4, UR40, URZ ;  /* 0x00000028040872a5 */ /* 0x000fe4000f8e00ff */
[----:B------:R-:W-:Y:S03]  /*5c70*/  USHF.R.U32.HI UR6, URZ, UR12, UR5 ;  /* 0x0000000cff067299 */ /* 0x000fe60008011605 */
[----:B------:R-:W-:Y:S01]  /*5c80*/  UMOV UR5, UR11 ;  /* 0x0000000b00057c82 */ /* 0x000fe20008000000 */
[----:B------:R-:W-:Y:S02]  /*5c90*/  UIMAD.WIDE.U32 UR10, UR7, UR40, URZ ;  /* 0x00000028070a72a5 */ /* 0x000fe4000f8e00ff */
[----:B------:R-:W-:Y:S02]  /*5ca0*/  USHF.R.U32.HI UR12, URZ, UR53, UR5 ;  /* 0x00000035ff0c7299 */ /* 0x000fe40008011605 */
[----:B------:R-:W-:Y:S01]  /*5cb0*/  USEL UR6, UR37, UR6, !UP0 ;  /* 0x0000000625067287 */ /* 0x000fe2000c000000 */
[----:B------:R-:W-:Y:S02]  /*5cc0*/  UMOV UR5, UR9 ;  /* 0x0000000900057c82 */ /* 0x000fe40008000000 */
[----:B------:R-:W-:Y:S01]  /*5cd0*/  UMOV UR10, UR11 ;  /* 0x0000000b000a7c82 */ /* 0x000fe20008000000 */
[----:B------:R-:W-:Y:S02]  /*5ce0*/  @UP2 USHF.R.U32.HI UR4, URZ, UR41, UR5 ;  /* 0x00000029ff042299 */ /* 0x000fe40008011605 */
[----:B------:R-:W-:Y:S02]  /*5cf0*/  @UP2 USHF.R.U32.HI UR7, URZ, UR41, UR10 ;  /* 0x00000029ff072299 */ /* 0x000fe4000801160a */
[----:B------:R-:W-:Y:S02]  /*5d00*/  UIMAD UR4, UR45, UR4, URZ ;  /* 0x000000042d0472a4 */ /* 0x000fe4000f8e02ff */
        /* <DEDUP_REMOVED lines=8> */
[----:B------:R-:W-:Y:S02]  /*5d90*/  USEL UR11, UR6, UR4, !UP2 ;  /* 0x00000004060b7287 */ /* 0x000fe4000d000000 */
[----:B------:R-:W-:Y:S02]  /*5da0*/  UIADD3 UR8, UPT, UPT, -UR5, URZ, URZ ;  /* 0x000000ff05087290 */ /* 0x000fe4000fffe1ff */
[----:B------:R-:W-:Y:S01]  /*5db0*/  UIADD3 UR10, UPT, UPT, -UR11, URZ, URZ ;  /* 0x000000ff0b0a7290 */ /* 0x000fe2000fffe1ff */
[----:B------:R-:W-:Y:S01]  /*5dc0*/  @!UP0 UMOV UR4, UR9 ;  /* 0x0000000900048c82 */ /* 0x000fe20008000000 */
[----:B------:R-:W-:Y:S02]  /*5dd0*/  UIADD3 UR9, UPT, UPT, -UR6, URZ, URZ ;  /* 0x000000ff06097290 */ /* 0x000fe4000fffe1ff */
[----:B------:R-:W-:Y:S02]  /*5de0*/  @!UP0 USHF.R.U32.HI UR4, URZ, UR41, UR4 ;  /* 0x00000029ff048299 */ /* 0x000fe40008011604 */
[----:B------:R-:W-:Y:S02]  /*5df0*/  UIMAD UR10, UR45, UR10, UR6 ;  /* 0x0000000a2d0a72a4 */ /* 0x000fe4000f8e0206 */
[----:B------:R-:W-:Y:S04]  /*5e00*/  @!UP0 USEL UR4, UR5, UR4, !UP2 ;  /* 0x0000000405048287 */ /* 0x000fe8000d000000 */
[----:B------:R-:W-:Y:S02]  /*5e10*/  @!UP0 UIMAD UR10, UR7, UR10, UR4 ;  /* 0x0000000a070a82a4 */ /* 0x000fe4000f8e0204 */
[----:B------:R-:W-:Y:S02]  /*5e20*/  @!UP0 UIADD3 UR11, UPT, UPT, UR11, -UR4, URZ ;  /* 0x800000040b0b8290 */ /* 0x000fe4000fffe0ff */
[----:B------:R-:W-:Y:S02]  /*5e30*/  UIMAD UR7, UR42, UR8, UR38 ;  /* 0x000000082a0772a4 */ /* 0x000fe4000f8e0226 */
[----:B------:R-:W-:Y:S02]  /*5e40*/  @!UP0 UIMAD UR6, UR11, UR45, UR5 ;  /* 0x0000002d0b0682a4 */ /* 0x000fe4000f8e0205 */
[----:B------:R-:W-:Y:S01]  /*5e50*/  UIMAD UR4, UR54, UR9, UR37 ;  /* 0x00000009360472a4 */ /* 0x000fe2000f8e0225 */
[----:B------:R-:W-:Y:S02]  /*5e60*/  @!UP0 UMOV UR5, UR10 ;  /* 0x0000000a00058c82 */ /* 0x000fe40008000000 */
[----:B------:R-:W-:Y:S02]  /*5e70*/  UIMAD UR38, UR5, UR42, UR7 ;  /* 0x0000002a052672a4 */ /* 0x000fe4000f8e0207 */
[----:B------:R-:W-:Y:S11]  /*5e80*/  UIMAD UR37, UR6, UR54, UR4 ;  /* 0x00000036062572a4 */ /* 0x000ff6000f8e0204 */
[----:B------:R-:W-:Y:S01]  /*5e90*/  @!UPT UIADD3 URZ, UPT, UPT, URZ, URZ, URZ ;  /* 0x000000fffffff290 */ /* 0x000fe2000fffe0ff */
.L_x_101:
[----:B------:R-:W-:Y:S01]  /*5ea0*/  UISETP.NE.AND UP0, UPT, UR39, 0x1, UPT ;  /* 0x000000012700788c */ /* 0x000fe2000bf05270 */
[----:B------:R-:W-:Y:S01]  /*5eb0*/  LOP3.LUT P0, RZ, R85, 0x1b0, RZ, 0xc0, !PT ;  /* 0x000001b055ff7812 */ /* 0x000fe2000780c0ff */
[----:B------:R-:W-:Y:S01]  /*5ec0*/  USHF.L.U32 UR50, UR20, 0x6, URZ ;  /* 0x0000000614327899 */ /* 0x000fe200080006ff */
[----:B------:R-:W-:Y:S01]  /*5ed0*/  BSSY.RECONVERGENT B6, `(.L_x_102) ;  /* 0x0000034000067945 */ /* 0x000fe20003800200 */
[----:B------:R-:W-:Y:S01]  /*5ee0*/  USHF.L.U32 UR49, UR32, 0x8, URZ ;  /* 0x0000000820317899 */ /* 0x000fe200080006ff */
[----:B------:R-:W-:Y:S06]  /*5ef0*/  IADD3 R87, PT, PT, R87, 0x1, RZ ;  /* 0x0000000157577810 */ /* 0x000fec0007ffe0ff */
[----:B------:R-:W2:Y:S01]  /*5f00*/  @!UP0 LDCU.128 UR12, c[0x0][0xb10] ;  /* 0x00016200ff0c87ac */ /* 0x000ea20008000c00 */
[----:B------:R-:W3:Y:S01]  /*5f10*/  @!UP0 LDCU UR5, c[0x0][0xb0c] ;  /* 0x00016180ff0587ac */ /* 0x000ee20008000800 */
[----:B------:R-:W4:Y:S01]  /*5f20*/  @!UP0 LDCU UR10, c[0x0][0xb20] ;  /* 0x00016400ff0a87ac */ /* 0x000f220008000800 */
[----:B--2---:R-:W-:Y:S02]  /*5f30*/  UIMAD.WIDE.U32 UR8, UR38, UR12, URZ ;  /* 0x0000000c260872a5 */ /* 0x004fe4000f8e00ff */
[----:B------:R-:W-:Y:S02]  /*5f40*/  UIMAD.WIDE.U32 UR6, UR37, UR15, URZ ;  /* 0x0000000f250672a5 */ /* 0x000fe4000f8e00ff */
[----:B------:R-:W-:Y:S03]  /*5f50*/  @!UP0 UISETP.NE.AND UP1, UPT, UR14, 0x1, UPT ;  /* 0x000000010e00888c */ /* 0x000fe6000bf25270 */
[----:B------:R-:W-:Y:S01]  /*5f60*/  @!UP0 UMOV UR4, UR9 ;  /* 0x0000000900048c82 */ /* 0x000fe20008000000 */
[----:B---3--:R-:W-:Y:S02]  /*5f70*/  @!UP0 UISETP.NE.AND UP2, UPT, UR5, 0x1, UPT ;  /* 0x000000010500888c */ /* 0x008fe4000bf45270 */
[----:B------:R-:W-:Y:S01]  /*5f80*/  @!UP0 USHF.R.U32.HI UR4, URZ, UR13, UR4 ;  /* 0x0000000dff048299 */ /* 0x000fe20008011604 */
[----:B------:R-:W-:Y:S02]  /*5f90*/  @!UP0 UMOV UR6, UR7 ;  /* 0x0000000700068c82 */ /* 0x000fe40008000000 */
[----:B----4-:R-:W-:Y:S02]  /*5fa0*/  @!UP0 USHF.R.U32.HI UR6, URZ, UR10, UR6 ;  /* 0x0000000aff068299 */ /* 0x010fe40008011606 */
[----:B------:R-:W-:Y:S02]  /*5fb0*/  @!UP0 USEL UR7, UR38, UR4, !UP2 ;  /* 0x0000000426078287 */ /* 0x000fe4000d000000 */
[----:B------:R-:W-:Y:S04]  /*5fc0*/  @!UP0 USEL UR6, UR37, UR6, !UP1 ;  /* 0x0000000625068287 */ /* 0x000fe8000c800000 */
[----:B------:R-:W-:Y:S02]  /*5fd0*/  @!UP0 UIADD3 UR4, UPT, UPT, -UR7, UR6, URZ ;  /* 0x0000000607048290 */ /* 0x000fe4000fffe1ff */
[----:B------:R-:W-:Y:S02]  /*5fe0*/  @!UP0 UIADD3 UR6, UPT, UPT, UR7, -UR6, URZ ;  /* 0x8000000607068290 */ /* 0x000fe4000fffe0ff */
[----:B------:R-:W-:Y:S02]  /*5ff0*/  @!UP0 UIMAD UR38, UR4, UR5, UR38 ;  /* 0x00000005042682a4 */ /* 0x000fe4000f8e0226 */
[----:B------:R-:W-:Y:S01]  /*6000*/  @!UP0 UIMAD UR37, UR6, UR14, UR37 ;  /* 0x0000000e062582a4 */ /* 0x000fe2000f8e0225 */
[----:B------:R-:W-:Y:S11]  /*6010*/  @!P0 BRA `(.L_x_103) ;  /* 0x00000000007c8947 */ /* 0x000ff60003800000 */
[----:B------:R-:W2:Y:S01]  /*6020*/  LDCU.64 UR8, c[0x4][0x80] ;  /* 0x01001000ff0877ac */ /* 0x000ea20008000a00 */
[----:B------:R-:W-:Y:S01]  /*6030*/  MOV R2, 0x0 ;  /* 0x0000000000027802 */ /* 0x000fe20000000f00 */
[----:B------:R-:W-:Y:S02]  /*6040*/  HFMA2 R12, -RZ, RZ, 0, 5.9604644775390625e-08 ;  /* 0x00000001ff0c7431 */ /* 0x000fe400000001ff */
[----:B------:R-:W-:Y:S01]  /*6050*/  IMAD.MOV.U32 R8, RZ, RZ, 0x70 ;  /* 0x00000070ff087424 */ /* 0x000fe200078e00ff */
[----:B------:R3:W4:Y:S01]  /*6060*/  LDC.64 R14, c[0x4][R2] ;  /* 0x01000000020e7b82 */ /* 0x0007220000000a00 */
[----:B------:R-:W1:Y:S01]  /*6070*/  LDCU.64 UR6, c[0x4][0x88] ;  /* 0x01001100ff0677ac */ /* 0x000e620008000a00 */
[----:B------:R-:W-:Y:S01]  /*6080*/  IMAD.MOV.U32 R13, RZ, RZ, RZ ;  /* 0x000000ffff0d7224 */ /* 0x000fe200078e00ff */
[----:B------:R-:W1:Y:S01]  /*6090*/  LDCU.64 UR4, c[0x4][0x8] ;  /* 0x01000100ff0477ac */ /* 0x000e620008000a00 */
[----:B--2---:R-:W-:Y:S01]  /*60a0*/  MOV R5, UR9 ;  /* 0x0000000900057c02 */ /* 0x004fe20008000f00 */
[----:B------:R-:W-:Y:S01]  /*60b0*/  IMAD.U32 R4, RZ, RZ, UR8 ;  /* 0x00000008ff047e24 */ /* 0x000fe2000f8e00ff */
[----:B-1----:R-:W-:Y:S01]  /*60c0*/  MOV R7, UR7 ;  /* 0x0000000700077c02 */ /* 0x002fe20008000f00 */
[----:B------:R-:W-:Y:S01]  /*60d0*/  IMAD.U32 R6, RZ, RZ, UR6 ;  /* 0x00000006ff067e24 */ /* 0x000fe2000f8e00ff */
[----:B------:R-:W-:Y:S01]  /*60e0*/  MOV R11, UR5 ;  /* 0x00000005000b7c02 */ /* 0x000fe20008000f00 */
[----:B------:R-:W-:Y:S02]  /*60f0*/  IMAD.U32 R10, RZ, RZ, UR4 ;  /* 0x00000004ff0a7e24 */ /* 0x000fe4000f8e00ff */
[----:B------:R-:W-:Y:S07]  /*6100*/  LEPC R20, `(.L_x_104) ;  /* 0x000000001014794e */ /* 0x000fee0000000000 */
[----:B---345:R-:W-:Y:S05]  /*6110*/  CALL.ABS.NOINC R14 ;  /* 0x000000000e007343 */ /* 0x038fea0003c00000 */
.L_x_104:
[----:B------:R-:W1:Y:S01]  /*6120*/  LDCU.64 UR8, c[0x4][0x80] ;  /* 0x01001000ff0877ac */ /* 0x000e620008000a00 */
[----:B------:R-:W2:Y:S01]  /*6130*/  LDC.64 R2, c[0x4][R2] ;  /* 0x0100000002027b82 */ /* 0x000ea20000000a00 */
[----:B------:R-:W-:Y:S02]  /*6140*/  HFMA2 R12, -RZ, RZ, 0, 5.9604644775390625e-08 ;  /* 0x00000001ff0c7431 */ /* 0x000fe400000001ff */
[----:B------:R-:W-:Y:S02]  /*6150*/  IMAD.MOV.U32 R8, RZ, RZ, 0x70 ;  /* 0x00000070ff087424 */ /* 0x000fe400078e00ff */
[----:B------:R-:W-:Y:S01]  /*6160*/  IMAD.MOV.U32 R13, RZ, RZ, RZ ;  /* 0x000000ffff0d7224 */ /* 0x000fe200078e00ff */
[----:B------:R-:W3:Y:S01]  /*6170*/  LDCU.64 UR6, c[0x4][0x88] ;  /* 0x01001100ff0677ac */ /* 0x000ee20008000a00 */
[----:B------:R-:W4:Y:S01]  /*6180*/  LDCU.64 UR4, c[0x4][0x8] ;  /* 0x01000100ff0477ac */ /* 0x000f220008000a00 */
[----:B-1----:R-:W-:Y:S02]  /*6190*/  MOV R4, UR8 ;  /* 0x0000000800047c02 */ /* 0x002fe40008000f00 */
[----:B------:R-:W-:Y:S02]  /*61a0*/  MOV R5, UR9 ;  /* 0x0000000900057c02 */ /* 0x000fe40008000f00 */
[----:B---3--:R-:W-:Y:S01]  /*61b0*/  MOV R7, UR7 ;  /* 0x0000000700077c02 */ /* 0x008fe20008000f00 */
[----:B------:R-:W-:Y:S01]  /*61c0*/  IMAD.U32 R6, RZ, RZ, UR6 ;  /* 0x00000006ff067e24 */ /* 0x000fe2000f8e00ff */
[----:B----4-:R-:W-:Y:S01]  /*61d0*/  MOV R11, UR5 ;  /* 0x00000005000b7c02 */ /* 0x010fe20008000f00 */
[----:B------:R-:W-:Y:S02]  /*61e0*/  IMAD.U32 R10, RZ, RZ, UR4 ;  /* 0x00000004ff0a7e24 */ /* 0x000fe4000f8e00ff */
[----:B------:R-:W-:Y:S07]  /*61f0*/  LEPC R20, `(.L_x_103) ;  /* 0x000000001014794e */ /* 0x000fee0000000000 */
[----:B--2---:R-:W-:Y:S05]  /*6200*/  CALL.ABS.NOINC R2 ;  /* 0x0000000002007343 */ /* 0x004fea0003c00000 */
.L_x_103:
[----:B------:R-:W-:Y:S05]  /*6210*/  BSYNC.RECONVERGENT B6 ;  /* 0x0000000000067941 */ /* 0x000fea0003800200 */
.L_x_102:
[----:B------:R-:W-:Y:S01]  /*6220*/  R2UR UR4, R84 ;  /* 0x00000000540472ca */ /* 0x000fe200000e0000 */
[----:B------:R-:W-:Y:S01]  /*6230*/  UISETP.NE.U32.AND UP0, UPT, UR62, URZ, UPT ;  /* 0x000000ff3e00728c */ /* 0x000fe2000bf05070 */
[----:B------:R-:W-:Y:S02]  /*6240*/  ISETP.NE.U32.AND P4, PT, R78, RZ, PT ;  /* 0x000000ff4e00720c */ /* 0x000fe40003f85070 */
[----:B------:R-:W-:Y:S01]  /*6250*/  ISETP.NE.U32.AND P2, PT, RZ, UR56, PT ;  /* 0x00000038ff007c0c */ /* 0x000fe2000bf45070 */
[----:B------:R-:W-:Y:S01]  /*6260*/  UISETP.NE.AND.EX UP1, UPT, UR63, URZ, UPT, UP0 ;  /* 0x000000ff3f00728c */ /* 0x000fe2000bf25300 */
[----:B------:R-:W-:Y:S01]  /*6270*/  ISETP.NE.AND.EX P4, PT, R79, RZ, PT, P4 ;  /* 0x000000ff4f00720c */ /* 0x000fe20003f85340 */
[----:B------:R-:W-:Y:S01]  /*6280*/  UPLOP3.LUT UP0, UPT, UPT, UPT, UPT, 0x40, 0x4 ;  /* 0x000000000004789c */ /* 0x000fe20003f0e870 */
[----:B------:R-:W-:Y:S05]  /*6290*/  ISETP.NE.AND.EX P2, PT, RZ, UR57, PT, P2 ;  /* 0x00000039ff007c0c */ /* 0x000fea000bf45320 */
[----:B------:R-:W-:Y:S06]  /*62a0*/  UISETP.NE.AND UP2, UPT, UR4, URZ, UPT ;  /* 0x000000ff0400728c */ /* 0x000fec000bf45270 */
[----:B------:R-:W-:Y:S05]  /*62b0*/  PLOP3.LUT P1, PT, PT, PT, UP2, 0x80, 0x8 ;  /* 0x000000000008781c */ /* 0x000fea0003f2f028 */
[----:B------:R-:W-:Y:S06]  /*62c0*/  @UP2 UPLOP3.LUT UP0, UPT, UPT, UPT, UP1, 0x80, 0x8 ;  /* 0x000000000008289c */ /* 0x000fec0003f0f010 */
[----:B------:R-:W-:Y:S01]  /*62d0*/  PLOP3.LUT P0, PT, PT, PT, UP0, 0x80, 0x8 ;  /* 0x000000000008781c */ /* 0x000fe20003f0f008 */
[----:B------:R-:W-:Y:S01]  /*62e0*/  @!UPT UIADD3 URZ, UPT, UPT, URZ, URZ, URZ ;  /* 0x000000fffffff290 */ /* 0x000fe2000fffe0ff */
[----:B------:R-:W-:Y:S11]  /*62f0*/  BRA.U !UP1, `(.L_x_105) ;  /* 0x00000001093c7547 */ /* 0x000ff6000b800000 */
[----:B------:R-:W-:Y:S01]  /*6300*/  UISETP.NE.U32.AND UP0, UPT, UR56, URZ, UPT ;  /* 0x000000ff3800728c */ /* 0x000fe2000bf05070 */
[----:B-1----:R-:W-:Y:S01]  /*6310*/  HFMA2 R0, -RZ, RZ, 0, 5.9604644775390625e-08 ;  /* 0x00000001ff007431 */ /* 0x002fe200000001ff */
[----:B------:R-:W1:Y:S01]  /*6320*/  LDCU.64 UR8, c[0x0][0x358] ;  /* 0x00006b00ff0877ac */ /* 0x000e620008000a00 */
[----:B------:R-:W-:Y:S01]  /*6330*/  IMAD.MOV.U32 R80, RZ, RZ, 0x1 ;  /* 0x00000001ff507424 */ /* 0x000fe200078e00ff */
[----:B------:R-:W-:Y:S06]  /*6340*/  UISETP.NE.AND.EX UP0, UPT, UR57, URZ, UPT, UP0 ;  /* 0x000000ff3900728c */ /* 0x000fec000bf05300 */
[----:B------:R-:W-:Y:S05]  /*6350*/  PLOP3.LUT P3, PT, PT, PT, UP0, 0x80, 0x8 ;  /* 0x000000000008781c */ /* 0x000fea0003f6f008 */
[----:B------:R-:W2:Y:S01]  /*6360*/  @UP0 LDCU.64 UR4, c[0x0][0x888] ;  /* 0x00011100ff0407ac */ /* 0x000ea20008000a00 */
[----:B------:R-:W-:Y:S07]  /*6370*/  @UP0 UIMAD UR6, UR36, UR62, URZ ;  /* 0x0000003e240602a4 */ /* 0x000fee000f8e02ff */
[----:B------:R-:W-:Y:S01]  /*6380*/  @!P3 PRMT R80, R0, 0x7610, R80 ;  /* 0x000076100050b816 */ /* 0x000fe20000000050 */
[----:B--2---:R-:W-:Y:S06]  /*6390*/  @UP0 UIMAD.WIDE UR4, UR6, 0x4, UR4 ;  /* 0x00000004060408a5 */ /* 0x004fec000f8e0204 */
[----:B------:R-:W-:Y:S01]  /*63a0*/  IMAD.U32 R2, RZ, RZ, UR4 ;  /* 0x00000004ff027e24 */ /* 0x000fe2000f8e00ff */
[----:B------:R-:W-:Y:S04]  /*63b0*/  MOV R3, UR5 ;  /* 0x0000000500037c02 */ /* 0x000fe80008000f00 */
[----:B------:R-:W2:Y:S01]  /*63c0*/  @!UP0 LDCU UR4, c[0x0][0x880] ;  /* 0x00011000ff0487ac */ /* 0x000ea20008000800 */
[----:B-1---5:R3:W5:Y:S02]  /*63d0*/  @P3 LDG.E R41, desc[UR8][R2.64] ;  /* 0x0000000802293981 */ /* 0x022764000c1e1900 */
[----:B--23--:R-:W-:Y:S02]  /*63e0*/  @!P3 IMAD.U32 R41, RZ, RZ, UR4 ;  /* 0x00000004ff29be24 */ /* 0x00cfe4000f8e00ff */
.L_x_105:
[----:B------:R-:W-:Y:S05]  /*63f0*/  @!P4 BRA `(.L_x_106) ;  /* 0x000000000024c947 */ /* 0x000fea0003800000 */
[----:B------:R-:W-:Y:S01]  /*6400*/  ISETP.NE.U32.AND P3, PT, R76, RZ, PT ;  /* 0x000000ff4c00720c */ /* 0x000fe20003f65070 */
[----:B------:R-:W2:Y:S03]  /*6410*/  LDCU.64 UR4, c[0x0][0x358] ;  /* 0x00006b00ff0477ac */ /* 0x000ea60008000a00 */
[----:B------:R-:W-:Y:S11]  /*6420*/  ISETP.NE.AND.EX P3, PT, R77, RZ, PT, P3 ;  /* 0x000000ff4d00720c */ /* 0x000ff60003f65330 */
[----:B------:R-:W-:Y:S02]  /*6430*/  @!UPT UIADD3 URZ, UPT, UPT, URZ, URZ, URZ ;  /* 0x000000fffffff290 */ /* 0x000fe4000fffe0ff */
[----:B------:R-:W3:Y:S01]  /*6440*/  @P3 LDC.64 R2, c[0x0][0x8a8] ;  /* 0x00022a00ff023b82 */ /* 0x000ee20000000a00 */
[----:B-1----:R-:W-:Y:S04]  /*6450*/  @P3 IMAD R0, R78, UR36, RZ ;  /* 0x000000244e003c24 */ /* 0x002fe8000f8e02ff */
[----:B---3--:R-:W-:Y:S05]  /*6460*/  @P3 IMAD.WIDE R2, R0, 0x4, R2 ;  /* 0x0000000400023825 */ /* 0x008fea00078e0202 */
[----:B--2--5:R2:W5:Y:S02]  /*6470*/  @P3 LDG.E R38, desc[UR4][R2.64] ;  /* 0x0000000402263981 */ /* 0x024564000c1e1900 */
[----:B--2---:R-:W3:Y:S02]  /*6480*/  @!P3 LDC R38, c[0x0][0x8a0] ;  /* 0x00022800ff26bb82 */ /* 0x004ee40000000800 */
.L_x_106:
[----:B-----5:R-:W-:Y:S01]  /*6490*/  FSETP.NEU.AND P3, PT, R41, RZ, PT ;  /* 0x000000ff2900720b */ /* 0x020fe20003f6d000 */
[----:B------:R-:W-:Y:S01]  /*64a0*/  BSSY B1, `(.L_x_107) ;  /* 0x0000039000017945 */ /* 0x000fe20003800000 */
[----:B------:R-:W-:Y:S01]  /*64b0*/  SEL R5, RZ, 0xffffffff, P2 ;  /* 0xffffffffff057807 */ /* 0x000fe20001000000 */
[----:B------:R-:W-:Y:S01]  /*64c0*/  IMAD.MOV.U32 R46, RZ, RZ, 0x1 ;  /* 0x00000001ff2e7424 */ /* 0x000fe200078e00ff */
[----:B------:R-:W-:Y:S01]  /*64d0*/  @P1 LOP3.LUT P2, RZ, R80, 0xff, RZ, 0xc0, !PT ;  /* 0x000000ff50ff1812 */ /* 0x000fe2000784c0ff */
[C---:B------:R-:W-:Y:S01]  /*64e0*/  IMAD R39, R36.reuse, 0x80, R37 ;  /* 0x0000008024277824 */ /* 0x040fe200078e0225 */
[----:B-1----:R-:W-:Y:S01]  /*64f0*/  @P1 SEL R0, RZ, 0xffffffff, P3 ;  /* 0xffffffffff001807 */ /* 0x002fe20001800000 */
[----:B------:R-:W-:Y:S01]  /*6500*/  IMAD R88, R95, -0x10, R93 ;  /* 0xfffffff05f587824 */ /* 0x000fe200078e025d */
[----:B------:R-:W-:Y:S01]  /*6510*/  LOP3.LUT R91, R91, 0x1, RZ, 0x3c, !PT ;  /* 0x000000015b5b7812 */ /* 0x000fe200078e3cff */
[----:B------:R-:W-:Y:S01]  /*6520*/  IMAD.MOV.U32 R47, RZ, RZ, RZ ;  /* 0x000000ffff2f7224 */ /* 0x000fe200078e00ff */
[----:B------:R-:W-:Y:S02]  /*6530*/  @P0 SEL R0, R5, R0, !P2 ;  /* 0x0000000005000207 */ /* 0x000fe40005000000 */
[----:B------:R-:W-:Y:S02]  /*6540*/  CS2R R74, SRZ ;  /* 0x00000000004a7805 */ /* 0x000fe4000001ff00 */
[----:B------:R-:W-:Y:S02]  /*6550*/  LEA R98, R36, UR43, 0x3 ;  /* 0x0000002b24627c11 */ /* 0x000fe4000f8e18ff */
[----:B------:R-:W-:Y:S02]  /*6560*/  CS2R R72, SRZ ;  /* 0x0000000000487805 */ /* 0x000fe4000001ff00 */
[----:B------:R-:W-:Y:S02]  /*6570*/  @P1 LOP3.LUT R0, R0, 0x1, RZ, 0xc0, !PT ;  /* 0x0000000100001812 */ /* 0x000fe400078ec0ff */
[----:B------:R-:W-:Y:S02]  /*6580*/  CS2R R66, SRZ ;  /* 0x0000000000427805 */ /* 0x000fe4000001ff00 */
[----:B------:R-:W-:Y:S02]  /*6590*/  SHF.L.U32 R3, R90, 0x1f, RZ ;  /* 0x0000001f5a037819 */ /* 0x000fe400000006ff */
[----:B------:R-:W-:Y:S02]  /*65a0*/  CS2R R64, SRZ ;  /* 0x0000000000407805 */ /* 0x000fe4000001ff00 */
[----:B------:R-:W-:Y:S02]  /*65b0*/  ISETP.NE.U32.OR P5, PT, R0, 0x1, !P1 ;  /* 0x000000010000780c */ /* 0x000fe40004fa5470 */
[----:B------:R-:W-:Y:S02]  /*65c0*/  CS2R R58, SRZ ;  /* 0x00000000003a7805 */ /* 0x000fe4000001ff00 */
[----:B------:R-:W-:Y:S02]  /*65d0*/  PLOP3.LUT P2, PT, PT, PT, UP1, 0x80, 0x8 ;  /* 0x000000000008781c */ /* 0x000fe40003f4f018 */
[----:B------:R-:W-:Y:S02]  /*65e0*/  CS2R R56, SRZ ;  /* 0x0000000000387805 */ /* 0x000fe4000001ff00 */
[----:B------:R-:W-:Y:S02]  /*65f0*/  LOP3.LUT P4, R86, R80, 0xff, RZ, 0xc0, !PT ;  /* 0x000000ff50567812 */ /* 0x000fe4000788c0ff */
[----:B------:R-:W-:Y:S02]  /*6600*/  CS2R R50, SRZ ;  /* 0x0000000000327805 */ /* 0x000fe4000001ff00 */
[----:B------:R-:W-:Y:S02]  /*6610*/  SEL R0, RZ, 0xffffffff, P3 ;  /* 0xffffffffff007807 */ /* 0x000fe40001800000 */
[----:B------:R-:W-:Y:S02]  /*6620*/  CS2R R48, SRZ ;  /* 0x0000000000307805 */ /* 0x000fe4000001ff00 */
[----:B------:R-:W-:Y:S02]  /*6630*/  P2R R97, PR, RZ, 0x20 ;  /* 0x00000020ff617803 */ /* 0x000fe40000000000 */
[----:B------:R-:W-:Y:S02]  /*6640*/  @P5 SHF.L.U32 R2, R91, 0x1f, RZ ;  /* 0x0000001f5b025819 */ /* 0x000fe400000006ff */
[----:B------:R-:W-:Y:S02]  /*6650*/  @P2 SEL R0, R5, R0, !P4 ;  /* 0x0000000005002207 */ /* 0x000fe40006000000 */
[----:B------:R-:W1:Y:S02]  /*6660*/  @P5 SYNCS.PHASECHK.TRANS64.TRYWAIT P1, [UR43+0x30], R2 ;  /* 0x00003002ff0055a7 */ /* 0x000e64000802112b */
[----:B------:R-:W-:Y:S04]  /*6670*/  LOP3.LUT R0, R0, 0x1, RZ, 0xc0, !PT ;  /* 0x0000000100007812 */ /* 0x000fe800078ec0ff */
[----:B------:R-:W-:Y:S04]  /*6680*/  ISETP.NE.U32.AND P2, PT, R0, 0x1, PT ;  /* 0x000000010000780c */ /* 0x000fe80003f45070 */
[----:B------:R-:W-:Y:S01]  /*6690*/  P2R R60, PR, RZ, 0x4 ;  /* 0x00000004ff3c7803 */ /* 0x000fe20000000000 */
[----:B------:R2:W4:Y:S01]  /*66a0*/  SYNCS.PHASECHK.TRANS64.TRYWAIT P0, [R98+URZ+0xa0], R3 ;  /* 0x0000a003620075a7 */ /* 0x00052200080011ff */
[----:B-1----:R-:W-:Y:S01]  /*66b0*/  @P5 SEL R46, RZ, 0x1, !P1 ;  /* 0x00000001ff2e5807 */ /* 0x002fe20004800000 */
[----:B--2---:R-:W-:Y:S06]  /*66c0*/  @!P5 BRA `(.L_x_108) ;  /* 0x000000000058d947 */ /* 0x004fec0003800000 */
[----:B------:R-:W-:Y:S01]  /*66d0*/  IMAD.MOV.U32 R75, RZ, RZ, RZ ;  /* 0x000000ffff4b7224 */ /* 0x000fe200078e00ff */
[----:B------:R-:W-:Y:S01]  /*66e0*/  ISETP.NE.AND P1, PT, R46, RZ, PT ;  /* 0x000000ff2e00720c */ /* 0x000fe20003f25270 */
[----:B------:R-:W-:Y:S01]  /*66f0*/  BSSY B0, `(.L_x_109) ;  /* 0x000000c000007945 */ /* 0x000fe20003800000 */
[----:B------:R-:W-:Y:S02]  /*6700*/  CS2R R50, SRZ ;  /* 0x0000000000327805 */ /* 0x000fe4000001ff00 */
[----:B------:R-:W-:Y:S02]  /*6710*/  CS2R R48, SRZ ;  /* 0x0000000000307805 */ /* 0x000fe4000001ff00 */
[----:B------:R-:W-:Y:S02]  /*6720*/  CS2R R58, SRZ ;  /* 0x00000000003a7805 */ /* 0x000fe4000001ff00 */
[----:B------:R-:W-:Y:S02]  /*6730*/  CS2R R56, SRZ ;  /* 0x0000000000387805 */ /* 0x000fe4000001ff00 */
[----:B------:R-:W-:Y:S02]  /*6740*/  CS2R R66, SRZ ;  /* 0x0000000000427805 */ /* 0x000fe4000001ff00 */
[----:B------:R-:W-:Y:S02]  /*6750*/  CS2R R64, SRZ ;  /* 0x0000000000407805 */ /* 0x000fe4000001ff00 */
[----:B------:R-:W-:Y:S01]  /*6760*/  CS2R R72, SRZ ;  /* 0x0000000000487805 */ /* 0x000fe2000001ff00 */
[----:B------:R-:W-:Y:S06]  /*6770*/  @P1 BRA `(.L_x_110) ;  /* 0x00000000000c1947 */ /* 0x000fec0003800000 */
[----:B------:R-:W-:Y:S04]  /*6780*/  SHF.L.U32 R5, R91, 0x1f, RZ ;  /* 0x0000001f5b057819 */ /* 0x000fe800000006ff */
[----:B------:R-:W1:Y:S02]  /*6790*/  SYNCS.PHASECHK.TRANS64.TRYWAIT P1, [UR43+0x30], R5 ;  /* 0x00003005ff0075a7 */ /* 0x000e64000802112b */
[----:B-1----:R-:W-:Y:S05]  /*67a0*/  @!P1 BRA `(.L_x_111) ;  /* 0x0000004000009947 */ /* 0x002fea0003800000 */
.L_x_110:
[----:B------:R-:W-:Y:S05]  /*67b0*/  BSYNC B0 ;  /* 0x0000000000007941 */ /* 0x000fea0003800000 */
.L_x_109:
[----:B------:R-:W-:Y:S01]  /*67c0*/  ISETP.NE.AND P1, PT, R60, RZ, PT ;  /* 0x000000ff3c00720c */ /* 0x000fe20003f25270 */
[----:B------:R-:W-:Y:S11]  /*67d0*/  HFMA2 R47, -RZ, RZ, 0, 5.9604644775390625e-08 ;  /* 0x00000001ff2f7431 */ /* 0x000ff600000001ff */
[----:B------:R-:W-:Y:S01]  /*67e0*/  @!UPT UIADD3 URZ, UPT, UPT, URZ, URZ, URZ ;  /* 0x000000fffffff290 */ /* 0x000fe2000fffe0ff */
[----:B------:R2:W1:Y:S04]  /*67f0*/  @P1 LDS.128 R48, [R94] ;  /* 0x000000005e301984 */ /* 0x0004680000000c00 */
[----:B------:R2:W1:Y:S04]  /*6800*/  @P1 LDS.128 R56, [R93+0x10] ;  /* 0x000010005d381984 */ /* 0x0004680000000c00 */
[----:B------:R2:W1:Y:S04]  /*6810*/  @P1 LDS.128 R64, [R92+0x20] ;  /* 0x000020005c401984 */ /* 0x0004680000000c00 */
[----:B------:R2:W1:Y:S02]  /*6820*/  @P1 LDS.128 R72, [R88+0x30] ;  /* 0x0000300058481984 */ /* 0x0004640000000c00 */
.L_x_108:
[----:B------:R-:W-:Y:S05]  /*6830*/  BSYNC B1 ;  /* 0x0000000000017941 */ /* 0x000fea0003800000 */
.L_x_107:
[----:B-1----:R-:W-:Y:S04]  /*6840*/  SHF.R.U32.HI R0, RZ, 0x15, R39 ;  /* 0x00000015ff007819 */ /* 0x002fe80000011627 */
[----:B------:R-:W-:Y:S01]  /*6850*/  LOP3.LUT P1, RZ, R0, 0x3, R81, 0x48, !PT ;  /* 0x0000000300ff7812 */ /* 0x000fe20007824851 */
[----:B------:R-:W-:Y:S01]  /*6860*/  @!UPT UIADD3 URZ, UPT, UPT, URZ, URZ, URZ ;  /* 0x000000fffffff290 */ /* 0x000fe2000fffe0ff */
[----:B----4-:R-:W-:Y:S11]  /*6870*/  @P0 BRA `(.L_x_112) ;  /* 0x0000000000080947 */ /* 0x010ff60003800000 */
[----:B------:R-:W1:Y:S02]  /*6880*/  SYNCS.PHASECHK.TRANS64.TRYWAIT P0, [R98+URZ+0xa0], R3 ;  /* 0x0000a003620075a7 */ /* 0x000e6400080011ff */
[----:B-1----:R-:W-:Y:S05]  /*6890*/  @!P0 BRA `(.L_x_113) ;  /* 0x0000003c00dc8947 */ /* 0x002fea0003800000 */
.L_x_112:
[----:B------:R-:W-:Y:S05]  /*68a0*/  @!P1 BRA `(.L_x_114) ;  /* 0x0000000000409947 */ /* 0x000fea0003800000 */
[----:B------:R-:W4:Y:S01]  /*68b0*/  LDCU.64 UR8, c[0x4][0x70] ;  /* 0x01000e00ff0877ac */ /* 0x000f220008000a00 */
[----:B-1----:R-:W-:Y:S01]  /*68c0*/  MOV R3, 0x0 ;  /* 0x0000000000037802 */ /* 0x002fe20000000f00 */
[----:B------:R-:W-:Y:S02]  /*68d0*/  HFMA2 R12, -RZ, RZ, 0, 5.9604644775390625e-08 ;  /* 0x00000001ff0c7431 */ /* 0x000fe400000001ff */
[----:B------:R-:W-:Y:S02]  /*68e0*/  IMAD.MOV.U32 R8, RZ, RZ, 0x192 ;  /* 0x00000192ff087424 */ /* 0x000fe400078e00ff */
[----:B------:R-:W-:Y:S01]  /*68f0*/  IMAD.MOV.U32 R13, RZ, RZ, RZ ;  /* 0x000000ffff0d7224 */ /* 0x000fe200078e00ff */
[----:B------:R-:W1:Y:S01]  /*6900*/  LDCU.64 UR6, c[0x4][0x78] ;  /* 0x01000f00ff0677ac */ /* 0x000e620008000a00 */
[----:B------:R-:W2:Y:S01]  /*6910*/  LDC.64 R2, c[0x4][R3] ;  /* 0x0100000003027b82 */ /* 0x000ea20000000a00 */
[----:B------:R-:W5:Y:S01]  /*6920*/  LDCU.64 UR4, c[0x4][0x10] ;  /* 0x01000200ff0477ac */ /* 0x000f620008000a00 */
[----:B----4-:R-:W-:Y:S01]  /*6930*/  MOV R5, UR9 ;  /* 0x0000000900057c02 */ /* 0x010fe20008000f00 */
[----:B------:R-:W-:Y:S01]  /*6940*/  IMAD.U32 R4, RZ, RZ, UR8 ;  /* 0x00000008ff047e24 */ /* 0x000fe2000f8e00ff */
[----:B-1----:R-:W-:Y:S01]  /*6950*/  MOV R7, UR7 ;  /* 0x0000000700077c02 */ /* 0x002fe20008000f00 */
[----:B------:R-:W-:Y:S01]  /*6960*/  IMAD.U32 R6, RZ, RZ, UR6 ;  /* 0x00000006ff067e24 */ /* 0x000fe2000f8e00ff */
[----:B-----5:R-:W-:Y:S01]  /*6970*/  MOV R11, UR5 ;  /* 0x00000005000b7c02 */ /* 0x020fe20008000f00 */
[----:B------:R-:W-:Y:S02]  /*6980*/  IMAD.U32 R10, RZ, RZ, UR4 ;  /* 0x00000004ff0a7e24 */ /* 0x000fe4000f8e00ff */
[----:B------:R-:W-:Y:S07]  /*6990*/  LEPC R20, `(.L_x_114) ;  /* 0x000000001014794e */ /* 0x000fee0000000000 */
[----:B--23--:R-:W-:Y:S05]  /*69a0*/  CALL.ABS.NOINC R2 ;  /* 0x0000000002007343 */ /* 0x00cfea0003c00000 */
.L_x_114:
[----:B------:R-:W-:Y:S05]  /*69b0*/  WARPSYNC.ALL ;  /* 0x0000000000007948 */ /* 0x000fea0003800000 */
[----:B------:R-:W-:Y:S01]  /*69c0*/  R2UR UR4, R39 ;  /* 0x00000000270472ca */ /* 0x000fe200000e0000 */
[--C-:B------:R-:W-:Y:S01]  /*69d0*/  HADD2.F32 R40, -RZ, R48.reuse.H0_H0 ;  /* 0x20000030ff287230 */ /* 0x100fe20000004100 */
[----:B------:R-:W-:Y:S01]  /*69e0*/  ISETP.NE.AND P0, PT, R96, RZ, PT ;  /* 0x000000ff6000720c */ /* 0x000fe20003f05270 */
[----:B------:R-:W-:Y:S01]  /*69f0*/  HADD2.F32 R43, -RZ, R48.H1_H1 ;  /* 0x30000030ff2b7230 */ /* 0x000fe20000004100 */
[----:B------:R-:W-:Y:S01]  /*6a00*/  BSSY.RECONVERGENT B0, `(.L_x_115) ;  /* 0x000008b000007945 */ /* 0x000fe20003800200 */
[----:B------:R-:W-:Y:S02]  /*6a10*/  HADD2.F32 R42, -RZ, R49.H0_H0 ;  /* 0x20000031ff2a7230 */ /* 0x000fe40000004100 */
[----:B------:R-:W-:Y:S02]  /*6a20*/  HADD2.F32 R45, -RZ, R51.H0_H0 ;  /* 0x20000033ff2d7230 */ /* 0x000fe40000004100 */
[----:B------:R-:W-:Y:S04]  /*6a30*/  HADD2.F32 R44, -RZ, R75.H1_H1 ;  /* 0x3000004bff2c7230 */ /* 0x000fe80000004100 */
[----:B------:R-:W3:Y:S02]  /*6a40*/  LDTM.x32 R4, tmem[UR4] ;  /* 0x00000004000479ee */ /* 0x000ee400082c0000 */
[C---:B---3--:R-:W-:Y:S01]  /*6a50*/  FMUL R0, R38.reuse, R4 ;  /* 0x0000000426007220 */ /* 0x048fe20000400000 */
[C---:B------:R-:W-:Y:S01]  /*6a60*/  FMUL R2, R38.reuse, R5 ;  /* 0x0000000526027220 */ /* 0x040fe20000400000 */
[C---:B-1----:R-:W-:Y:S01]  /*6a70*/  FMUL R3, R38.reuse, R6 ;  /* 0x0000000626037220 */ /* 0x042fe20000400000 */
[C---:B------:R-:W-:Y:S01]  /*6a80*/  FMUL R7, R38.reuse, R7 ;  /* 0x0000000726077220 */ /* 0x040fe20000400000 */
[C---:B------:R-:W-:Y:S01]  /*6a90*/  FFMA R0, R41.reuse, R40, R0 ;  /* 0x0000002829007223 */ /* 0x040fe20000000000 */
[----:B------:R-:W-:Y:S02]  /*6aa0*/  HADD2.F32 R40, -RZ, R49.H1_H1 ;  /* 0x30000031ff287230 */ /* 0x000fe40000004100 */
[C---:B------:R-:W-:Y:S01]  /*6ab0*/  FFMA R2, R41.reuse, R43, R2 ;  /* 0x0000002b29027223 */ /* 0x040fe20000000002 */
[C---:B------:R-:W-:Y:S01]  /*6ac0*/  FFMA R3, R41.reuse, R42, R3 ;  /* 0x0000002a29037223 */ /* 0x040fe20000000003 */
[--C-:B------:R-:W-:Y:S02]  /*6ad0*/  HADD2.F32 R43, -RZ, R50.reuse.H0_H0 ;  /* 0x20000032ff2b7230 */ /* 0x100fe40000004100 */
[----:B------:R-:W-:Y:S01]  /*6ae0*/  FMUL R4, R38, R8 ;  /* 0x0000000826047220 */ /* 0x000fe20000400000 */
[----:B------:R-:W-:Y:S01]  /*6af0*/  HADD2.F32 R42, -RZ, R50.H1_H1 ;  /* 0x30000032ff2a7230 */ /* 0x000fe20000004100 */
[----:B------:R-:W-:Y:S01]  /*6b00*/  F2FP.F16.F32.PACK_AB R52, R2, R0 ;  /* 0x000000000234723e */ /* 0x000fe200000000ff */
[C---:B------:R-:W-:Y:S01]  /*6b10*/  FFMA R7, R41.reuse, R40, R7 ;  /* 0x0000002829077223 */ /* 0x040fe20000000007 */
[----:B------:R-:W-:Y:S01]  /*6b20*/  FFMA R4, R41, R43, R4 ;  /* 0x0000002b29047223 */ /* 0x000fe20000000004 */
[C---:B------:R-:W-:Y:S01]  /*6b30*/  FMUL R5, R38.reuse, R9 ;  /* 0x0000000926057220 */ /* 0x040fe20000400000 */
[C---:B------:R-:W-:Y:S01]  /*6b40*/  FMUL R6, R38.reuse, R10 ;  /* 0x0000000a26067220 */ /* 0x040fe20000400000 */
[----:B------:R-:W-:Y:S01]  /*6b50*/  HADD2.F32 R40, -RZ, R51.H1_H1 ;  /* 0x30000033ff287230 */ /* 0x000fe20000004100 */
[----:B------:R-:W-:Y:S01]  /*6b60*/  F2FP.F16.F32.PACK_AB R53, R7, R3 ;  /* 0x000000030735723e */ /* 0x000fe200000000ff */
[C---:B------:R-:W-:Y:S01]  /*6b70*/  FFMA R5, R41.reuse, R42, R5 ;  /* 0x0000002a29057223 */ /* 0x040fe20000000005 */
[----:B------:R-:W-:Y:S01]  /*6b80*/  FFMA R6, R41, R45, R6 ;  /* 0x0000002d29067223 */ /* 0x000fe20000000006 */
[C---:B------:R-:W-:Y:S01]  /*6b90*/  FMUL R11, R38.reuse, R11 ;  /* 0x0000000b260b7220 */ /* 0x040fe20000400000 */
[--C-:B------:R-:W-:Y:S02]  /*6ba0*/  HADD2.F32 R43, -RZ, R56.reuse.H0_H0 ;  /* 0x20000038ff2b7230 */ /* 0x100fe40000004100 */
[C---:B------:R-:W-:Y:S01]  /*6bb0*/  FMUL R8, R38.reuse, R12 ;  /* 0x0000000c26087220 */ /* 0x040fe20000400000 */
[----:B------:R-:W-:Y:S01]  /*6bc0*/  F2FP.F16.F32.PACK_AB R54, R5, R4 ;  /* 0x000000040536723e */ /* 0x000fe200000000ff */
[C---:B------:R-:W-:Y:S01]  /*6bd0*/  FFMA R11, R41.reuse, R40, R11 ;  /* 0x00000028290b7223 */ /* 0x040fe2000000000b */
[----:B------:R-:W-:Y:S02]  /*6be0*/  HADD2.F32 R40, -RZ, R56.H1_H1 ;  /* 0x30000038ff287230 */ /* 0x000fe40000004100 */
[----:B------:R-:W-:Y:S01]  /*6bf0*/  FFMA R8, R41, R43, R8 ;  /* 0x0000002b29087223 */ /* 0x000fe20000000008 */
[C---:B------:R-:W-:Y:S01]  /*6c00*/  FMUL R9, R38.reuse, R13 ;  /* 0x0000000d26097220 */ /* 0x040fe20000400000 */
[--C-:B------:R-:W-:Y:S01]  /*6c10*/  HADD2.F32 R45, -RZ, R57.reuse.H0_H0 ;  /* 0x20000039ff2d7230 */ /* 0x100fe20000004100 */
[----:B------:R-:W-:Y:S01]  /*6c20*/  F2FP.F16.F32.PACK_AB R55, R11, R6 ;  /* 0x000000060b37723e */ /* 0x000fe200000000ff */
[C---:B------:R-:W-:Y:S01]  /*6c30*/  FMUL R10, R38.reuse, R14 ;  /* 0x0000000e260a7220 */ /* 0x040fe20000400000 */
[----:B------:R-:W-:Y:S02]  /*6c40*/  HADD2.F32 R42, -RZ, R57.H1_H1 ;  /* 0x30000039ff2a7230 */ /* 0x000fe40000004100 */
[C---:B------:R-:W-:Y:S01]  /*6c50*/  FFMA R9, R41.reuse, R40, R9 ;  /* 0x0000002829097223 */ /* 0x040fe20000000009 */
[C---:B------:R-:W-:Y:S01]  /*6c60*/  FMUL R15, R38.reuse, R15 ;  /* 0x0000000f260f7220 */ /* 0x040fe20000400000 */
[----:B------:R1:W-:Y:S01]  /*6c70*/  STS.128 [R94], R52 ;  /* 0x000000345e007388 */ /* 0x0003e20000000c00 */
[----:B------:R-:W-:Y:S01]  /*6c80*/  FFMA R10, R41, R45, R10 ;  /* 0x0000002d290a7223 */ /* 0x000fe2000000000a */
[--C-:B------:R-:W-:Y:S01]  /*6c90*/  HADD2.F32 R40, -RZ, R58.reuse.H0_H0 ;  /* 0x2000003aff287230 */ /* 0x100fe20000004100 */
[----:B------:R-:W-:Y:S01]  /*6ca0*/  F2FP.F16.F32.PACK_AB R68, R9, R8 ;  /* 0x000000080944723e */ /* 0x000fe200000000ff */
[----:B------:R-:W-:Y:S01]  /*6cb0*/  FFMA R15, R41, R42, R15 ;  /* 0x0000002a290f7223 */ /* 0x000fe2000000000f */
[C---:B------:R-:W-:Y:S01]  /*6cc0*/  FMUL R12, R38.reuse, R16 ;  /* 0x00000010260c7220 */ /* 0x040fe20000400000 */
[----:B------:R-:W-:Y:S02]  /*6cd0*/  HADD2.F32 R42, -RZ, R58.H1_H1 ;  /* 0x3000003aff2a7230 */ /* 0x000fe40000004100 */
[C---:B------:R-:W-:Y:S01]  /*6ce0*/  FMUL R13, R38.reuse, R17 ;  /* 0x00000011260d7220 */ /* 0x040fe20000400000 */
[--C-:B------:R-:W-:Y:S01]  /*6cf0*/  HADD2.F32 R43, -RZ, R59.reuse.H0_H0 ;  /* 0x2000003bff2b7230 */ /* 0x100fe20000004100 */
[----:B------:R-:W-:Y:S01]  /*6d00*/  F2FP.F16.F32.PACK_AB R69, R15, R10 ;  /* 0x0000000a0f45723e */ /* 0x000fe200000000ff */
[C---:B------:R-:W-:Y:S01]  /*6d10*/  FFMA R12, R41.reuse, R40, R12 ;  /* 0x00000028290c7223 */ /* 0x040fe2000000000c */
[C---:B------:R-:W-:Y:S01]  /*6d20*/  FFMA R13, R41.reuse, R42, R13 ;  /* 0x0000002a290d7223 */ /* 0x040fe2000000000d */
[C---:B------:R-:W-:Y:S01]  /*6d30*/  FMUL R14, R38.reuse, R18 ;  /* 0x00000012260e7220 */ /* 0x040fe20000400000 */
[----:B------:R-:W-:Y:S02]  /*6d40*/  HADD2.F32 R40, -RZ, R59.H1_H1 ;  /* 0x3000003bff287230 */ /* 0x000fe40000004100 */
[C---:B------:R-:W-:Y:S01]  /*6d50*/  FMUL R19, R38.reuse, R19 ;  /* 0x0000001326137220 */ /* 0x040fe20000400000 */
[C---:B------:R-:W-:Y:S01]  /*6d60*/  FMUL R16, R38.reuse, R20 ;  /* 0x0000001426107220 */ /* 0x040fe20000400000 */
[C---:B------:R-:W-:Y:S01]  /*6d70*/  FFMA R14, R41.reuse, R43, R14 ;  /* 0x0000002b290e7223 */ /* 0x040fe2000000000e */
[--C-:B------:R-:W-:Y:S02]  /*6d80*/  HADD2.F32 R43, -RZ, R64.reuse.H0_H0 ;  /* 0x20000040ff2b7230 */ /* 0x100fe40000004100 */
[C---:B------:R-:W-:Y:S01]  /*6d90*/  FFMA R19, R41.reuse, R40, R19 ;  /* 0x0000002829137223 */ /* 0x040fe20000000013 */
[----:B------:R-:W-:Y:S02]  /*6da0*/  HADD2.F32 R42, -RZ, R64.H1_H1 ;  /* 0x30000040ff2a7230 */ /* 0x000fe40000004100 */
[C---:B------:R-:W-:Y:S01]  /*6db0*/  FMUL R17, R38.reuse, R21 ;  /* 0x0000001526117220 */ /* 0x040fe20000400000 */
[--C-:B------:R-:W-:Y:S02]  /*6dc0*/  HADD2.F32 R45, -RZ, R65.reuse.H0_H0 ;  /* 0x20000041ff2d7230 */ /* 0x100fe40000004100 */
[C---:B------:R-:W-:Y:S01]  /*6dd0*/  FMUL R18, R38.reuse, R22 ;  /* 0x0000001626127220 */ /* 0x040fe20000400000 */
[----:B------:R-:W-:Y:S02]  /*6de0*/  HADD2.F32 R40, -RZ, R65.H1_H1 ;  /* 0x30000041ff287230 */ /* 0x000fe40000004100 */
[C---:B------:R-:W-:Y:S01]  /*6df0*/  FMUL R23, R38.reuse, R23 ;  /* 0x0000001726177220 */ /* 0x040fe20000400000 */
[C---:B------:R-:W-:Y:S01]  /*6e00*/  FFMA R16, R41.reuse, R43, R16 ;  /* 0x0000002b29107223 */ /* 0x040fe20000000010 */
[C---:B------:R-:W-:Y:S01]  /*6e10*/  FFMA R17, R41.reuse, R42, R17 ;  /* 0x0000002a29117223 */ /* 0x040fe20000000011 */
[C---:B------:R-:W-:Y:S01]  /*6e20*/  FFMA R18, R41.reuse, R45, R18 ;  /* 0x0000002d29127223 */ /* 0x040fe20000000012 */
[C---:B------:R-:W-:Y:S01]  /*6e30*/  FFMA R23, R41.reuse, R40, R23 ;  /* 0x0000002829177223 */ /* 0x040fe20000000017 */
[--C-:B------:R-:W-:Y:S02]  /*6e40*/  HADD2.F32 R43, -RZ, R66.reuse.H0_H0 ;  /* 0x20000042ff2b7230 */ /* 0x100fe40000004100 */
[C---:B------:R-:W-:Y:S01]  /*6e50*/  FMUL R20, R38.reuse, R24 ;  /* 0x0000001826147220 */ /* 0x040fe20000400000 */
        /* <DEDUP_REMOVED lines=9> */
[----:B------:R-:W-:Y:S01]  /*6ef0*/  FFMA R27, R41, R42, R27 ;  /* 0x0000002a291b7223 */ /* 0x000fe2000000001b */
[--C-:B------:R-:W-:Y:S02]  /*6f00*/  HADD2.F32 R40, -RZ, R72.reuse.H0_H0 ;  /* 0x20000048ff287230 */ /* 0x100fe40000004100 */
[C---:B------:R-:W-:Y:S01]  /*6f10*/  FMUL R24, R38.reuse, R28 ;  /* 0x0000001c26187220 */ /* 0x040fe20000400000 */
[----:B------:R-:W-:Y:S02]  /*6f20*/  HADD2.F32 R42, -RZ, R72.H1_H1 ;  /* 0x30000048ff2a7230 */ /* 0x000fe40000004100 */
[C---:B------:R-:W-:Y:S01]  /*6f30*/  FMUL R25, R38.reuse, R29 ;  /* 0x0000001d26197220 */ /* 0x040fe20000400000 */
[--C-:B------:R-:W-:Y:S02]  /*6f40*/  HADD2.F32 R43, -RZ, R73.reuse.H0_H0 ;  /* 0x20000049ff2b7230 */ /* 0x100fe40000004100 */
[C---:B------:R-:W-:Y:S01]  /*6f50*/  FMUL R26, R38.reuse, R30 ;  /* 0x0000001e261a7220 */ /* 0x040fe20000400000 */
[----:B------:R-:W-:Y:S01]  /*6f60*/  F2FP.F16.F32.PACK_AB R70, R13, R12 ;  /* 0x0000000c0d46723e */ /* 0x000fe200000000ff */
[----:B------:R-:W-:Y:S01]  /*6f70*/  FFMA R24, R41, R40, R24 ;  /* 0x0000002829187223 */ /* 0x000fe20000000018 */
[----:B------:R-:W-:Y:S01]  /*6f80*/  F2FP.F16.F32.PACK_AB R71, R19, R14 ;  /* 0x0000000e1347723e */ /* 0x000fe200000000ff */
[C---:B------:R-:W-:Y:S01]  /*6f90*/  FFMA R25, R41.reuse, R42, R25 ;  /* 0x0000002a29197223 */ /* 0x040fe20000000019 */
[C---:B------:R-:W-:Y:S01]  /*6fa0*/  FFMA R26, R41.reuse, R43, R26 ;  /* 0x0000002b291a7223 */ /* 0x040fe2000000001a */
[----:B------:R-:W-:Y:S02]  /*6fb0*/  HADD2.F32 R40, -RZ, R73.H1_H1 ;  /* 0x30000049ff287230 */ /* 0x000fe40000004100 */
[C---:B------:R-:W-:Y:S01]  /*6fc0*/  FMUL R31, R38.reuse, R31 ;  /* 0x0000001f261f7220 */ /* 0x040fe20000400000 */
[----:B------:R1:W-:Y:S01]  /*6fd0*/  STS.128 [R93+0x10], R68 ;  /* 0x000010445d007388 */ /* 0x0003e20000000c00 */
[--C-:B------:R-:W-:Y:S02]  /*6fe0*/  HADD2.F32 R43, -RZ, R74.reuse.H0_H0 ;  /* 0x2000004aff2b7230 */ /* 0x100fe40000004100 */
[C---:B------:R-:W-:Y:S01]  /*6ff0*/  FMUL R28, R38.reuse, R32 ;  /* 0x00000020261c7220 */ /* 0x040fe20000400000 */
[----:B------:R-:W-:Y:S02]  /*7000*/  HADD2.F32 R42, -RZ, R74.H1_H1 ;  /* 0x3000004aff2a7230 */ /* 0x000fe40000004100 */
[C---:B------:R-:W-:Y:S01]  /*7010*/  FMUL R29, R38.reuse, R33 ;  /* 0x00000021261d7220 */ /* 0x040fe20000400000 */
[----:B------:R-:W-:Y:S02]  /*7020*/  HADD2.F32 R45, -RZ, R75.H0_H0 ;  /* 0x2000004bff2d7230 */ /* 0x000fe40000004100 */
[C---:B------:R-:W-:Y:S01]  /*7030*/  FMUL R30, R38.reuse, R34 ;  /* 0x00000022261e7220 */ /* 0x040fe20000400000 */
[----:B------:R-:W-:Y:S01]  /*7040*/  FFMA R31, R41, R40, R31 ;  /* 0x00000028291f7223 */ /* 0x000fe2000000001f */
[----:B------:R-:W-:Y:S01]  /*7050*/  FMUL R35, R38, R35 ;  /* 0x0000002326237220 */ /* 0x000fe20000400000 */
[----:B------:R-:W-:Y:S01]  /*7060*/  F2FP.F16.F32.PACK_AB R100, R17, R16 ;  /* 0x000000101164723e */ /* 0x000fe200000000ff */
[----:B------:R-:W-:Y:S01]  /*7070*/  FFMA R28, R41, R43, R28 ;  /* 0x0000002b291c7223 */ /* 0x000fe2000000001c */
[----:B------:R-:W-:Y:S01]  /*7080*/  F2FP.F16.F32.PACK_AB R101, R23, R18 ;  /* 0x000000121765723e */ /* 0x000fe200000000ff */
[----:B------:R-:W-:Y:S01]  /*7090*/  FFMA R29, R41, R42, R29 ;  /* 0x0000002a291d7223 */ /* 0x000fe2000000001d */
[----:B------:R-:W-:Y:S01]  /*70a0*/  F2FP.F16.F32.PACK_AB R102, R21, R20 ;  /* 0x000000141566723e */ /* 0x000fe200000000ff */
[----:B------:R-:W-:Y:S01]  /*70b0*/  FFMA R30, R41, R45, R30 ;  /* 0x0000002d291e7223 */ /* 0x000fe2000000001e */
[----:B------:R-:W-:Y:S01]  /*70c0*/  F2FP.F16.F32.PACK_AB R103, R27, R22 ;  /* 0x000000161b67723e */ /* 0x000fe200000000ff */
[----:B------:R-:W-:Y:S01]  /*70d0*/  FFMA R35, R41, R44, R35 ;  /* 0x0000002c29237223 */ /* 0x000fe20000000023 */
[----:B------:R-:W-:Y:S02]  /*70e0*/  F2FP.F16.F32.PACK_AB R104, R25, R24 ;  /* 0x000000181968723e */ /* 0x000fe400000000ff */
[----:B------:R-:W-:Y:S01]  /*70f0*/  F2FP.F16.F32.PACK_AB R105, R31, R26 ;  /* 0x0000001a1f69723e */ /* 0x000fe200000000ff */
[----:B------:R1:W-:Y:S01]  /*7100*/  STS.128 [R92+0x20], R100 ;  /* 0x000020645c007388 */ /* 0x0003e20000000c00 */
[----:B------:R-:W-:Y:S02]  /*7110*/  F2FP.F16.F32.PACK_AB R106, R29, R28 ;  /* 0x0000001c1d6a723e */ /* 0x000fe400000000ff */
[----:B------:R-:W-:Y:S05]  /*7120*/  F2FP.F16.F32.PACK_AB R107, R35, R30 ;  /* 0x0000001e236b723e */ /* 0x000fea00000000ff */
[----:B------:R1:W-:Y:S01]  /*7130*/  STS.128 [R88+0x30], R104 ;  /* 0x0000306858007388 */ /* 0x0003e20000000c00 */
[----:B------:R-:W-:Y:S01]  /*7140*/  @!PT LDS RZ, [RZ] ;  /* 0x00000000fffff984 */ /* 0x000fe20000000800 */
[----:B------:R-:W-:Y:S01]  /*7150*/  @!PT LDS RZ, [RZ] ;  /* 0x00000000fffff984 */ /* 0x000fe20000000800 */
[----:B------:R-:W-:Y:S01]  /*7160*/  @!PT LDS RZ, [RZ] ;  /* 0x00000000fffff984 */ /* 0x000fe20000000800 */
[----:B------:R-:W-:Y:S01]  /*7170*/  @!PT LDS RZ, [RZ] ;  /* 0x00000000fffff984 */ /* 0x000fe20000000800 */
[----:B------:R3:W-:Y:S07]  /*7180*/  MEMBAR.ALL.CTA ;  /* 0x0000000000007992 */ /* 0x0007ee0000008000 */
[----:B---3--:R-:W3:Y:S02]  /*7190*/  FENCE.VIEW.ASYNC.S ;  /* 0x00000000000073c6 */ /* 0x008ee40000000000 */
[----:B---3--:R-:W-:Y:S06]  /*71a0*/  BAR.SYNC.DEFER_BLOCKING 0x1, 0x80 ;  /* 0x0042000000007b1d */ /* 0x008fec0000010000 */
[----:B------:R-:W-:Y:S05]  /*71b0*/  @P0 BRA `(.L_x_116) ;  /* 0x00000000003c0947 */ /* 0x000fea0003800000 */
[----:B------:R-:W3:Y:S01]  /*71c0*/  LDCU.64 UR6, c[0x0][0x348] ;  /* 0x00006900ff0677ac */ /* 0x000ee20008000a00 */
[----:B------:R-:W-:Y:S01]  /*71d0*/  UIADD3 UR4, UPT, UPT, UR43, 0x200, URZ ;  /* 0x000002002b047890 */ /* 0x000fe2000fffe0ff */
[----:B------:R-:W-:Y:S01]  /*71e0*/  UMOV UR51, UR36 ;  /* 0x0000002400337c82 */ /* 0x000fe20008000000 */
[----:B------:R-:W-:Y:S02]  /*71f0*/  UIADD3 UR9, UPT, UPT, UR49, 0x80, URZ ;  /* 0x0000008031097890 */ /* 0x000fe4000fffe0ff */
[----:B------:R-:W-:Y:S02]  /*7200*/  UIADD3 UR8, UPT, UPT, UR43, 0x1200, URZ ;  /* 0x000012002b087890 */ /* 0x000fe4000fffe0ff */
[----:B------:R-:W-:Y:S01]  /*7210*/  MOV R85, UR4 ;  /* 0x0000000400557c02 */ /* 0x000fe20008000f00 */
[----:B------:R-:W-:Y:S01]  /*7220*/  UMOV UR10, UR50 ;  /* 0x00000032000a7c82 */ /* 0x000fe20008000000 */
[----:B------:R-:W-:Y:S02]  /*7230*/  UMOV UR11, UR36 ;  /* 0x00000024000b7c82 */ /* 0x000fe40008000000 */
[----:B------:R-:W-:Y:S01]  /*7240*/  R2UR UR48, R85 ;  /* 0x00000000553072ca */ /* 0x000fe200000e0000 */
[----:B---3--:R-:W-:Y:S04]  /*7250*/  UIADD3 UR4, UP0, UPT, UR6, 0x680, URZ ;  /* 0x0000068006047890 */ /* 0x008fe8000ff1e0ff */
[----:B------:R-:W-:Y:S09]  /*7260*/  UIADD3.X UR5, UPT, UPT, URZ, UR7, URZ, UP0, !UPT ;  /* 0x00000007ff057290 */ /* 0x000ff200087fe4ff */
[----:B------:R3:W-:Y:S01]  /*7270*/  UTMASTG.3D [UR48], [UR4] ;  /* 0x00000030040073b5 */ /* 0x0007e20008010000 */
[----:B------:R3:W-:Y:S01]  /*7280*/  UTMASTG.3D [UR8], [UR4] ;  /* 0x00000008040073b5 */ /* 0x0007e20008010000 */
[----:B------:R0:W-:Y:S01]  /*7290*/  UTMACMDFLUSH ;  /* 0x00000000000079b7 */ /* 0x0001e20000000000 */
[----:B---3--:R-:W-:Y:S04]  /*72a0*/  DEPBAR.LE SB0, 0x1 ;  /* 0x000080400000791a */ /* 0x008fe80000000000 */
.L_x_116:
[----:B------:R-:W-:Y:S05]  /*72b0*/  BSYNC.RECONVERGENT B0 ;  /* 0x0000000000007941 */ /* 0x000fea0003800200 */
.L_x_115:
[----:B------:R-:W-:Y:S01]  /*72c0*/  BAR.SYNC.DEFER_BLOCKING 0x1, 0x80 ;  /* 0x0042000000007b1d */ /* 0x000fe20000010000 */
[----:B------:R-:W-:Y:S01]  /*72d0*/  ISETP.NE.AND P1, PT, R97, RZ, PT ;  /* 0x000000ff6100720c */ /* 0x000fe20003f25270 */
[----:B------:R-:W-:Y:S01]  /*72e0*/  UISETP.NE.AND UP0, UPT, UR47, URZ, UPT ;  /* 0x000000ff2f00728c */ /* 0x000fe2000bf05270 */
[----:B------:R-:W-:Y:S11]  /*72f0*/  LEA R3, R47, UR43, 0x3 ;  /* 0x0000002b2f037c11 */ /* 0x000ff6000f8e18ff */
[----:B------:R-:W-:Y:S01]  /*7300*/  @P1 SHF.L.U32 R4, R91, 0x1f, RZ ;  /* 0x0000001f5b041819 */ /* 0x000fe200000006ff */
[----:B------:R-:W-:Y:S06]  /*7310*/  BRA.U !UP0, `(.L_x_117) ;  /* 0x0000000108247547 */ /* 0x000fec000b800000 */
[----:B------:R-:W3:Y:S01]  /*7320*/  S2R R0, SR_CgaCtaId ;  /* 0x0000000000007919 */ /* 0x000ee20000008800 */
[----:B------:R-:W-:Y:S01]  /*7330*/  IMAD.U32 R2, RZ, RZ, UR46 ;  /* 0x0000002eff027e24 */ /* 0x000fe2000f8e00ff */
[----:B------:R-:W-:Y:S04]  /*7340*/  UIADD3 UR4, UPT, UPT, UR46, 0x1, URZ ;  /* 0x000000012e047890 */ /* 0x000fe8000fffe0ff */
[----:B------:R-:W-:Y:S01]  /*7350*/  @P1 LEA R2, R2, UR43, 0x3 ;  /* 0x0000002b02021c11 */ /* 0x000fe2000f8e18ff */
[----:B------:R-:W-:Y:S04]  /*7360*/  UISETP.NE.AND UP0, UPT, UR4, 0x4, UPT ;  /* 0x000000040400788c */ /* 0x000fe8000bf05270 */
[----:B------:R-:W-:Y:S01]  /*7370*/  @P1 VIADD R5, R2, 0x50 ;  /* 0x0000005002051836 */ /* 0x000fe20000000000 */
[----:B------:R-:W-:Y:S04]  /*7380*/  USEL UR46, UR4, URZ, UP0 ;  /* 0x000000ff042e7287 */ /* 0x000fe80008000000 */
[----:B---3--:R-:W-:Y:S04]  /*7390*/  @P1 PRMT R0, R0, 0x654, R5 ;  /* 0x0000065400001816 */ /* 0x008fe80000000005 */
[----:B------:R3:W-:Y:S04]  /*73a0*/  @P1 SYNCS.ARRIVE.TRANS64.RED.A1T0 RZ, [R0+URZ], RZ ;  /* 0x000000ff00ff19a7 */ /* 0x0007e800081004ff */
.L_x_117:
[----:B------:R-:W4:Y:S01]  /*73b0*/  @P1 SYNCS.PHASECHK.TRANS64.TRYWAIT P0, [R3+URZ+0x30], R4 ;  /* 0x00003004030015a7 */ /* 0x000f2200080011ff */
[----:B------:R-:W-:Y:S01]  /*73c0*/  BSSY B1, `(.L_x_118) ;  /* 0x0000016000017945 */ /* 0x000fe20003800000 */
[----:B----4-:R-:W-:Y:S03]  /*73d0*/  @P1 SEL R46, RZ, 0x1, !P0 ;  /* 0x00000001ff2e1807 */ /* 0x010fe60004000000 */
[----:B------:R-:W-:Y:S05]  /*73e0*/  @!P1 BRA `(.L_x_119) ;  /* 0x00000000004c9947 */ /* 0x000fea0003800000 */
[----:B------:R-:W-:Y:S01]  /*73f0*/  ISETP.NE.AND P0, PT, R46, RZ, PT ;  /* 0x000000ff2e00720c */ /* 0x000fe20003f05270 */
[----:B------:R-:W-:Y:S01]  /*7400*/  BSSY B0, `(.L_x_120) ;  /* 0x000000b000007945 */ /* 0x000fe20003800000 */
[----:B------:R-:W-:Y:S11]  /*7410*/  ISETP.NE.AND P1, PT, R60, RZ, PT ;  /* 0x000000ff3c00720c */ /* 0x000ff60003f25270 */
[----:B------:R-:W-:Y:S02]  /*7420*/  @!UPT UIADD3 URZ, UPT, UPT, URZ, URZ, URZ ;  /* 0x000000fffffff290 */ /* 0x000fe4000fffe0ff */
[C---:B------:R-:W-:Y:S01]  /*7430*/  @P1 IMAD R6, R47.reuse, 0x2000, R94 ;  /* 0x000020002f061824 */ /* 0x040fe200078e025e */
[C---:B------:R-:W-:Y:S01]  /*7440*/  @P1 LEA R4, R47.reuse, R92, 0xd ;  /* 0x0000005c2f041211 */ /* 0x040fe200078e68ff */
[C---:B------:R-:W-:Y:S02]  /*7450*/  @P1 IMAD R5, R47.reuse, 0x2000, R93 ;  /* 0x000020002f051824 */ /* 0x040fe400078e025d */
[----:B------:R-:W-:Y:S01]  /*7460*/  @P1 IMAD R2, R47, 0x2000, R88 ;  /* 0x000020002f021824 */ /* 0x000fe200078e0258 */
[----:B------:R-:W-:Y:S06]  /*7470*/  @P0 BRA `(.L_x_121) ;  /* 0x00000000000c0947 */ /* 0x000fec0003800000 */
[----:B---3--:R-:W-:Y:S04]  /*7480*/  SHF.L.U32 R0, R91, 0x1f, RZ ;  /* 0x0000001f5b007819 */ /* 0x008fe800000006ff */
[----:B------:R-:W3:Y:S02]  /*7490*/  SYNCS.PHASECHK.TRANS64.TRYWAIT P0, [R3+URZ+0x30], R0 ;  /* 0x00003000030075a7 */ /* 0x000ee400080011ff */
[----:B---3--:R-:W-:Y:S05]  /*74a0*/  @!P0 BRA `(.L_x_122) ;  /* 0x0000003000ec8947 */ /* 0x008fea0003800000 */
.L_x_121:
[----:B------:R-:W-:Y:S05]  /*74b0*/  BSYNC B0 ;  /* 0x0000000000007941 */ /* 0x000fea0003800000 */
.L_x_120:
[----:B------:R-:W-:Y:S02]  /*74c0*/  ISETP.NE.AND P0, PT, R60, RZ, PT ;  /* 0x000000ff3c00720c */ /* 0x000fe40003f05270 */
[----:B------:R-:W-:Y:S11]  /*74d0*/  IADD3 R47, PT, PT, R47, 0x1, RZ ;  /* 0x000000012f2f7810 */ /* 0x000ff60007ffe0ff */
[----:B------:R4:W1:Y:S04]  /*74e0*/  @P0 LDS.128 R48, [R6] ;  /* 0x0000000006300984 */ /* 0x0008680000000c00 */
[----:B------:R4:W1:Y:S04]  /*74f0*/  @P0 LDS.128 R56, [R5+0x10] ;  /* 0x0000100005380984 */ /* 0x0008680000000c00 */
[----:B------:R4:W1:Y:S04]  /*7500*/  @P0 LDS.128 R64, [R4+0x20] ;  /* 0x0000200004400984 */ /* 0x0008680000000c00 */
[----:B------:R4:W1:Y:S02]  /*7510*/  @P0 LDS.128 R72, [R2+0x30] ;  /* 0x0000300002480984 */ /* 0x0008640000000c00 */
.L_x_119:
[----:B------:R-:W-:Y:S05]  /*7520*/  BSYNC B1 ;  /* 0x0000000000017941 */ /* 0x000fea0003800000 */
.L_x_118:
[----:B---3--:R-:W-:Y:S05]  /*7530*/  VIADD R0, R39, 0x20 ;  /* 0x0000002027007836 */ /* 0x008fea0000000000 */
[----:B------:R-:W-:Y:S04]  /*7540*/  SHF.R.U32.HI R0, RZ, 0x15, R0 ;  /* 0x00000015ff007819 */ /* 0x000fe80000011600 */
[----:B------:R-:W-:Y:S11]  /*7550*/  LOP3.LUT P0, RZ, R0, 0x3, R81, 0x48, !PT ;  /* 0x0000000300ff7812 */ /* 0x000ff60007804851 */
[----:B------:R-:W-:Y:S02]  /*7560*/  @!UPT UIADD3 URZ, UPT, UPT, URZ, URZ, URZ ;  /* 0x000000fffffff290 */ /* 0x000fe4000fffe0ff */
[----:B------:R-:W-:Y:S05]  /*7570*/  @!P0 BRA `(.L_x_123) ;  /* 0x0000000000408947 */ /* 0x000fea0003800000 */
[----:B------:R-:W3:Y:S01]  /*7580*/  LDCU.64 UR8, c[0x4][0x70] ;  /* 0x01000e00ff0877ac */ /* 0x000ee20008000a00 */
[----:B------:R-:W-:Y:S01]  /*7590*/  MOV R3, 0x0 ;  /* 0x0000000000037802 */ /* 0x000fe20000000f00 */
[----:B------:R-:W-:Y:S02]  /*75a0*/  HFMA2 R12, -RZ, RZ, 0, 5.9604644775390625e-08 ;  /* 0x00000001ff0c7431 */ /* 0x000fe400000001ff */
[----:B------:R-:W-:Y:S02]  /*75b0*/  IMAD.MOV.U32 R8, RZ, RZ, 0x192 ;  /* 0x00000192ff087424 */ /* 0x000fe400078e00ff */
[----:B------:R-:W-:Y:S01]  /*75c0*/  IMAD.MOV.U32 R13, RZ, RZ, RZ ;  /* 0x000000ffff0d7224 */ /* 0x000fe200078e00ff */
[----:B------:R-:W5:Y:S01]  /*75d0*/  LDCU.64 UR6, c[0x4][0x78] ;  /* 0x01000f00ff0677ac */ /* 0x000f620008000a00 */
[----:B----4-:R-:W4:Y:S01]  /*75e0*/  LDC.64 R2, c[0x4][R3] ;  /* 0x0100000003027b82 */ /* 0x010f220000000a00 */
[----:B------:R-:W2:Y:S01]  /*75f0*/  LDCU.64 UR4, c[0x4][0x10] ;  /* 0x01000200ff0477ac */ /* 0x000ea20008000a00 */
[----:B---3--:R-:W-:Y:S01]  /*7600*/  MOV R5, UR9 ;  /* 0x0000000900057c02 */ /* 0x008fe20008000f00 */
[----:B------:R-:W-:Y:S01]  /*7610*/  IMAD.U32 R4, RZ, RZ, UR8 ;  /* 0x00000008ff047e24 */ /* 0x000fe2000f8e00ff */
[----:B-----5:R-:W-:Y:S01]  /*7620*/  MOV R7, UR7 ;  /* 0x0000000700077c02 */ /* 0x020fe20008000f00 */
[----:B------:R-:W-:Y:S01]  /*7630*/  IMAD.U32 R6, RZ, RZ, UR6 ;  /* 0x00000006ff067e24 */ /* 0x000fe2000f8e00ff */
[----:B--2---:R-:W-:Y:S01]  /*7640*/  MOV R11, UR5 ;  /* 0x00000005000b7c02 */ /* 0x004fe20008000f00 */
[----:B------:R-:W-:Y:S02]  /*7650*/  IMAD.U32 R10, RZ, RZ, UR4 ;  /* 0x00000004ff0a7e24 */ /* 0x000fe4000f8e00ff */
[----:B------:R-:W-:Y:S07]  /*7660*/  LEPC R20, `(.L_x_123) ;  /* 0x000000001014794e */ /* 0x000fee0000000000 */
[----:B-1--4-:R-:W-:Y:S05]  /*7670*/  CALL.ABS.NOINC R2 ;  /* 0x0000000002007343 */ /* 0x012fea0003c00000 */
.L_x_123:
[----:B------:R-:W-:Y:S05]  /*7680*/  WARPSYNC.ALL ;  /* 0x0000000000007948 */ /* 0x000fea0003800000 */
[----:B------:R-:W-:Y:S01]  /*7690*/  R2UR UR4, R39 ;  /* 0x00000000270472ca */ /* 0x000fe200000e0000 */
[--C-:B-1----:R-:W-:Y:S01]  /*76a0*/  HADD2.F32 R40, -RZ, R48.reuse.H0_H0 ;  /* 0x20000030ff287230 */ /* 0x102fe20000004100 */
[----:B------:R-:W1:Y:S01]  /*76b0*/  S2R R99, SR_CgaCtaId ;  /* 0x0000000000637919 */ /* 0x000e620000008800 */
[----:B------:R-:W-:Y:S01]  /*76c0*/  HADD2.F32 R43, -RZ, R48.H1_H1 ;  /* 0x30000030ff2b7230 */ /* 0x000fe20000004100 */
[----:B------:R-:W-:Y:S01]  /*76d0*/  ISETP.NE.AND P6, PT, R97, RZ, PT ;  /* 0x000000ff6100720c */ /* 0x000fe20003fc5270 */
[----:B------:R-:W-:Y:S01]  /*76e0*/  HADD2.F32 R42, -RZ, R49.H1_H1 ;  /* 0x30000031ff2a7230 */ /* 0x000fe20000004100 */
[----:B------:R-:W-:Y:S01]  /*76f0*/  ISETP.NE.AND P0, PT, R96, RZ, PT ;  /* 0x000000ff6000720c */ /* 0x000fe20003f05270 */
[--C-:B------:R-:W-:Y:S01]  /*7700*/  HADD2.F32 R44, -RZ, R50.reuse.H1_H1 ;  /* 0x30000032ff2c7230 */ /* 0x100fe20000004100 */
[----:B------:R-:W-:Y:S01]  /*7710*/  MOV R61, UR46 ;  /* 0x0000002e003d7c02 */ /* 0x000fe20008000f00 */
[----:B------:R-:W-:Y:S01]  /*7720*/  HADD2.F32 R45, -RZ, R59.H0_H0 ;  /* 0x2000003bff2d7230 */ /* 0x000fe20000004100 */
[----:B------:R-:W-:Y:S01]  /*7730*/  BSSY.RECONVERGENT B0, `(.L_x_124) ;  /* 0x000008d000007945 */ /* 0x000fe20003800200 */
[----:B------:R-:W-:Y:S02]  /*7740*/  LEA R62, R47, UR43, 0x3 ;  /* 0x0000002b2f3e7c11 */ /* 0x000fe4000f8e18ff */
[----:B----4-:R-:W3:Y:S04]  /*7750*/  LDTM.x32 R4, tmem[UR4+0x20] ;  /* 0x00002004000479ee */ /* 0x010ee800082c0000 */
[----:B------:R-:W-:Y:S04]  /*7760*/  @P6 LEA R61, R61, UR43, 0x3 ;  /* 0x0000002b3d3d6c11 */ /* 0x000fe8000f8e18ff */
[----:B------:R-:W-:Y:S02]  /*7770*/  @P6 IADD3 R104, PT, PT, R61, 0x50, RZ ;  /* 0x000000503d686810 */ /* 0x000fe40007ffe0ff */
[----:B------:R-:W-:Y:S01]  /*7780*/  @P6 SHF.L.U32 R61, R91, 0x1f, RZ ;  /* 0x0000001f5b3d6819 */ /* 0x000fe200000006ff */
[C---:B---3--:R-:W-:Y:S01]  /*7790*/  FMUL R0, R38.reuse, R4 ;  /* 0x0000000426007220 */ /* 0x048fe20000400000 */
[C---:B------:R-:W-:Y:S01]  /*77a0*/  FMUL R2, R38.reuse, R5 ;  /* 0x0000000526027220 */ /* 0x040fe20000400000 */
[C---:B------:R-:W-:Y:S01]  /*77b0*/  FMUL R3, R38.reuse, R6 ;  /* 0x0000000626037220 */ /* 0x040fe20000400000 */
[C---:B------:R-:W-:Y:S01]  /*77c0*/  FMUL R7, R38.reuse, R7 ;  /* 0x0000000726077220 */ /* 0x040fe20000400000 */
[C---:B------:R-:W-:Y:S01]  /*77d0*/  FFMA R0, R41.reuse, R40, R0 ;  /* 0x0000002829007223 */ /* 0x040fe20000000000 */
[----:B------:R-:W-:Y:S02]  /*77e0*/  HADD2.F32 R40, -RZ, R49.H0_H0 ;  /* 0x20000031ff287230 */ /* 0x000fe40000004100 */
[C---:B------:R-:W-:Y:S01]  /*77f0*/  FFMA R2, R41.reuse, R43, R2 ;  /* 0x0000002b29027223 */ /* 0x040fe20000000002 */
[C---:B------:R-:W-:Y:S01]  /*7800*/  FMUL R4, R38.reuse, R8 ;  /* 0x0000000826047220 */ /* 0x040fe20000400000 */
[--C-:B------:R-:W-:Y:S02]  /*7810*/  HADD2.F32 R43, -RZ, R51.reuse.H0_H0 ;  /* 0x20000033ff2b7230 */ /* 0x100fe40000004100 */
[----:B------:R-:W-:Y:S01]  /*7820*/  FMUL R5, R38, R9 ;  /* 0x0000000926057220 */ /* 0x000fe20000400000 */
[C---:B------:R-:W-:Y:S01]  /*7830*/  FFMA R3, R41.reuse, R40, R3 ;  /* 0x0000002829037223 */ /* 0x040fe20000000003 */
[----:B------:R-:W-:Y:S01]  /*7840*/  HADD2.F32 R40, -RZ, R50.H0_H0 ;  /* 0x20000032ff287230 */ /* 0x000fe20000004100 */
[----:B------:R-:W-:Y:S01]  /*7850*/  F2FP.F16.F32.PACK_AB R52, R2, R0 ;  /* 0x000000000234723e */ /* 0x000fe200000000ff */
[C---:B------:R-:W-:Y:S01]  /*7860*/  FFMA R7, R41.reuse, R42, R7 ;  /* 0x0000002a29077223 */ /* 0x040fe20000000007 */
[----:B------:R-:W-:Y:S02]  /*7870*/  HADD2.F32 R42, -RZ, R51.H1_H1 ;  /* 0x30000033ff2a7230 */ /* 0x000fe40000004100 */
[C---:B------:R-:W-:Y:S01]  /*7880*/  FMUL R6, R38.reuse, R10 ;  /* 0x0000000a26067220 */ /* 0x040fe20000400000 */
[C---:B------:R-:W-:Y:S01]  /*7890*/  FFMA R4, R41.reuse, R40, R4 ;  /* 0x0000002829047223 */ /* 0x040fe20000000004 */
[----:B------:R-:W-:Y:S01]  /*78a0*/  FFMA R5, R41, R44, R5 ;  /* 0x0000002c29057223 */ /* 0x000fe20000000005 */
[----:B------:R-:W-:Y:S01]  /*78b0*/  F2FP.F16.F32.PACK_AB R53, R7, R3 ;  /* 0x000000030735723e */ /* 0x000fe200000000ff */
[----:B------:R-:W-:Y:S01]  /*78c0*/  FFMA R6, R41, R43, R6 ;  /* 0x0000002b29067223 */ /* 0x000fe20000000006 */
[C---:B------:R-:W-:Y:S01]  /*78d0*/  FMUL R11, R38.reuse, R11 ;  /* 0x0000000b260b7220 */ /* 0x040fe20000400000 */
[--C-:B------:R-:W-:Y:S01]  /*78e0*/  HADD2.F32 R40, -RZ, R56.reuse.H0_H0 ;  /* 0x20000038ff287230 */ /* 0x100fe20000004100 */
[----:B------:R-:W-:Y:S01]  /*78f0*/  F2FP.F16.F32.PACK_AB R54, R5, R4 ;  /* 0x000000040536723e */ /* 0x000fe200000000ff */
[C---:B------:R-:W-:Y:S01]  /*7900*/  FMUL R8, R38.reuse, R12 ;  /* 0x0000000c26087220 */ /* 0x040fe20000400000 */
[C---:B------:R-:W-:Y:S01]  /*7910*/  FFMA R11, R41.reuse, R42, R11 ;  /* 0x0000002a290b7223 */ /* 0x040fe2000000000b */
[----:B------:R-:W-:Y:S02]  /*7920*/  HADD2.F32 R42, -RZ, R56.H1_H1 ;  /* 0x30000038ff2a7230 */ /* 0x000fe40000004100 */
[C---:B------:R-:W-:Y:S01]  /*7930*/  FMUL R9, R38.reuse, R13 ;  /* 0x0000000d26097220 */ /* 0x040fe20000400000 */
[--C-:B------:R-:W-:Y:S02]  /*7940*/  HADD2.F32 R43, -RZ, R57.reuse.H0_H0 ;  /* 0x20000039ff2b7230 */ /* 0x100fe40000004100 */
[----:B------:R-:W-:Y:S01]  /*7950*/  FFMA R8, R41, R40, R8 ;  /* 0x0000002829087223 */ /* 0x000fe20000000008 */
[----:B------:R-:W-:Y:S01]  /*7960*/  F2FP.F16.F32.PACK_AB R55, R11, R6 ;  /* 0x000000060b37723e */ /* 0x000fe200000000ff */
[----:B------:R-:W-:Y:S01]  /*7970*/  FFMA R9, R41, R42, R9 ;  /* 0x0000002a29097223 */ /* 0x000fe20000000009 */
[C---:B------:R-:W-:Y:S01]  /*7980*/  FMUL R10, R38.reuse, R14 ;  /* 0x0000000e260a7220 */ /* 0x040fe20000400000 */
[----:B------:R-:W-:Y:S02]  /*7990*/  HADD2.F32 R40, -RZ, R57.H1_H1 ;  /* 0x30000039ff287230 */ /* 0x000fe40000004100 */
[C---:B------:R-:W-:Y:S01]  /*79a0*/  FMUL R15, R38.reuse, R15 ;  /* 0x0000000f260f7220 */ /* 0x040fe20000400000 */
[----:B------:R3:W-:Y:S01]  /*79b0*/  STS.128 [R94+0x2000], R52 ;  /* 0x002000345e007388 */ /* 0x0007e20000000c00 */
[----:B------:R-:W-:Y:S01]  /*79c0*/  F2FP.F16.F32.PACK_AB R68, R9, R8 ;  /* 0x000000080944723e */ /* 0x000fe200000000ff */
[C---:B------:R-:W-:Y:S01]  /*79d0*/  FFMA R10, R41.reuse, R43, R10 ;  /* 0x0000002b290a7223 */ /* 0x040fe2000000000a */
[--C-:B------:R-:W-:Y:S02]  /*79e0*/  HADD2.F32 R43, -RZ, R58.reuse.H0_H0 ;  /* 0x2000003aff2b7230 */ /* 0x100fe40000004100 */
[----:B------:R-:W-:Y:S01]  /*79f0*/  FFMA R15, R41, R40, R15 ;  /* 0x00000028290f7223 */ /* 0x000fe2000000000f */
[C---:B------:R-:W-:Y:S01]  /*7a00*/  FMUL R12, R38.reuse, R16 ;  /* 0x00000010260c7220 */ /* 0x040fe20000400000 */
[----:B------:R-:W-:Y:S02]  /*7a10*/  HADD2.F32 R42, -RZ, R58.H1_H1 ;  /* 0x3000003aff2a7230 */ /* 0x000fe40000004100 */
[C---:B------:R-:W-:Y:S01]  /*7a20*/  FMUL R13, R38.reuse, R17 ;  /* 0x00000011260d7220 */ /* 0x040fe20000400000 */
[C---:B------:R-:W-:Y:S01]  /*7a30*/  FMUL R14, R38.reuse, R18 ;  /* 0x00000012260e7220 */ /* 0x040fe20000400000 */
[----:B------:R-:W-:Y:S01]  /*7a40*/  F2FP.F16.F32.PACK_AB R69, R15, R10 ;  /* 0x0000000a0f45723e */ /* 0x000fe200000000ff */
[C---:B------:R-:W-:Y:S01]  /*7a50*/  FFMA R12, R41.reuse, R43, R12 ;  /* 0x0000002b290c7223 */ /* 0x040fe2000000000c */
[----:B------:R-:W-:Y:S02]  /*7a60*/  HADD2.F32 R40, -RZ, R59.H1_H1 ;  /* 0x3000003bff287230 */ /* 0x000fe40000004100 */
[C---:B------:R-:W-:Y:S01]  /*7a70*/  FFMA R13, R41.reuse, R42, R13 ;  /* 0x0000002a290d7223 */ /* 0x040fe2000000000d */
[C---:B------:R-:W-:Y:S01]  /*7a80*/  FMUL R19, R38.reuse, R19 ;  /* 0x0000001326137220 */ /* 0x040fe20000400000 */
[--C-:B------:R-:W-:Y:S02]  /*7a90*/  HADD2.F32 R43, -RZ, R64.reuse.H0_H0 ;  /* 0x20000040ff2b7230 */ /* 0x100fe40000004100 */
[C---:B------:R-:W-:Y:S01]  /*7aa0*/  FMUL R16, R38.reuse, R20 ;  /* 0x0000001426107220 */ /* 0x040fe20000400000 */
[----:B------:R-:W-:Y:S02]  /*7ab0*/  HADD2.F32 R42, -RZ, R64.H1_H1 ;  /* 0x30000040ff2a7230 */ /* 0x000fe40000004100 */
[C---:B------:R-:W-:Y:S01]  /*7ac0*/  FMUL R17, R38.reuse, R21 ;  /* 0x0000001526117220 */ /* 0x040fe20000400000 */
[C---:B------:R-:W-:Y:S01]  /*7ad0*/  FFMA R14, R41.reuse, R45, R14 ;  /* 0x0000002d290e7223 */ /* 0x040fe2000000000e */
[C---:B------:R-:W-:Y:S01]  /*7ae0*/  FFMA R19, R41.reuse, R40, R19 ;  /* 0x0000002829137223 */ /* 0x040fe20000000013 */
[--C-:B------:R-:W-:Y:S02]  /*7af0*/  HADD2.F32 R45, -RZ, R65.reuse.H0_H0 ;  /* 0x20000041ff2d7230 */ /* 0x100fe40000004100 */
[C---:B------:R-:W-:Y:S01]  /*7b00*/  FFMA R16, R41.reuse, R43, R16 ;  /* 0x0000002b29107223 */ /* 0x040fe20000000010 */
[C---:B------:R-:W-:Y:S01]  /*7b10*/  FMUL R18, R38.reuse, R22 ;  /* 0x0000001626127220 */ /* 0x040fe20000400000 */
[----:B------:R-:W-:Y:S02]  /*7b20*/  HADD2.F32 R40, -RZ, R65.H1_H1 ;  /* 0x30000041ff287230 */ /* 0x000fe40000004100 */
[C---:B------:R-:W-:Y:S01]  /*7b30*/  FFMA R17, R41.reuse, R42, R17 ;  /* 0x0000002a29117223 */ /* 0x040fe20000000011 */
[C---:B------:R-:W-:Y:S01]  /*7b40*/  FMUL R23, R38.reuse, R23 ;  /* 0x0000001726177220 */ /* 0x040fe20000400000 */
[--C-:B------:R-:W-:Y:S02]  /*7b50*/  HADD2.F32 R42, -RZ, R66.reuse.H0_H0 ;  /* 0x20000042ff2a7230 */ /* 0x100fe40000004100 */
[C---:B------:R-:W-:Y:S01]  /*7b60*/  FMUL R20, R38.reuse, R24 ;  /* 0x0000001826147220 */ /* 0x040fe20000400000 */
[C---:B------:R-:W-:Y:S01]  /*7b70*/  FFMA R18, R41.reuse, R45, R18 ;  /* 0x0000002d29127223 */ /* 0x040fe20000000012 */
        /* <DEDUP_REMOVED lines=11> */
[----:B------:R-:W-:Y:S01]  /*7c30*/  FFMA R27, R41, R42, R27 ;  /* 0x0000002a291b7223 */ /* 0x000fe2000000001b */
        /* <DEDUP_REMOVED lines=17> */
[--C-:B------:R-:W-:Y:S02]  /*7d50*/  HADD2.F32 R45, -RZ, R75.reuse.H0_H0 ;  /* 0x2000004bff2d7230 */ /* 0x100fe40000004100 */
[C---:B------:R-:W-:Y:S01]  /*7d60*/  FMUL R30, R38.reuse, R34 ;  /* 0x00000022261e7220 */ /* 0x040fe20000400000 */
[----:B------:R-:W-:Y:S02]  /*7d70*/  HADD2.F32 R44, -RZ, R75.H1_H1 ;  /* 0x3000004bff2c7230 */ /* 0x000fe40000004100 */
[----:B------:R-:W-:Y:S01]  /*7d80*/  FFMA R31, R41, R40, R31 ;  /* 0x00000028291f7223 */ /* 0x000fe2000000001f */
[----:B------:R-:W-:Y:S01]  /*7d90*/  FMUL R35, R38, R35 ;  /* 0x0000002326237220 */ /* 0x000fe20000400000 */
[----:B---3--:R-:W-:Y:S01]  /*7da0*/  F2FP.F16.F32.PACK_AB R52, R17, R16 ;  /* 0x000000101134723e */ /* 0x008fe200000000ff */
        /* <DEDUP_REMOVED lines=11> */
[----:B------:R-:W-:Y:S02]  /*7e60*/  F2FP.F16.F32.PACK_AB R103, R35, R30 ;  /* 0x0000001e2367723e */ /* 0x000fe400000000ff */
[----:B-1----:R-:W-:Y:S03]  /*7e70*/  @P6 PRMT R104, R99, 0x654, R104 ;  /* 0x0000065463686816 */ /* 0x002fe60000000068 */
[----:B------:R4:W-:Y:S01]  /*7e80*/  STS.128 [R88+0x2030], R100 ;  /* 0x0020306458007388 */ /* 0x0009e20000000c00 */
[----:B------:R-:W-:Y:S01]  /*7e90*/  @!PT LDS RZ, [RZ] ;  /* 0x00000000fffff984 */ /* 0x000fe20000000800 */
[----:B------:R-:W-:Y:S01]  /*7ea0*/  @!PT LDS RZ, [RZ] ;  /* 0x00000000fffff984 */ /* 0x000fe20000000800 */
[----:B------:R-:W-:Y:S01]  /*7eb0*/  @!PT LDS RZ, [RZ] ;  /* 0x00000000fffff984 */ /* 0x000fe20000000800 */
[----:B------:R-:W-:Y:S01]  /*7ec0*/  @!PT LDS RZ, [RZ] ;  /* 0x00000000fffff984 */ /* 0x000fe20000000800 */
[----:B------:R1:W-:Y:S07]  /*7ed0*/  MEMBAR.ALL.CTA ;  /* 0x0000000000007992 */ /* 0x0003ee0000008000 */
[----:B-1----:R-:W1:Y:S02]  /*7ee0*/  FENCE.VIEW.ASYNC.S ;  /* 0x00000000000073c6 */ /* 0x002e640000000000 */
[----:B-1----:R-:W-:Y:S06]  /*7ef0*/  BAR.SYNC.DEFER_BLOCKING 0x1, 0x80 ;  /* 0x0042000000007b1d */ /* 0x002fec0000010000 */
[----:B------:R-:W-:Y:S05]  /*7f00*/  @P0 BRA `(.L_x_125) ;  /* 0x00000000003c0947 */ /* 0x000fea0003800000 */
[----:B------:R-:W1:Y:S01]  /*7f10*/  LDCU.64 UR6, c[0x0][0x348] ;  /* 0x00006900ff0677ac */ /* 0x000e620008000a00 */
[----:B------:R-:W-:Y:S02]  /*7f20*/  UIADD3 UR13, UPT, UPT, UR49, 0x20, URZ ;  /* 0x00000020310d7890 */ /* 0x000fe4000fffe0ff */
[----:B------:R-:W-:Y:S01]  /*7f30*/  UIADD3 UR12, UPT, UPT, UR43, 0x2200, URZ ;  /* 0x000022002b0c7890 */ /* 0x000fe2000fffe0ff */
[----:B------:R-:W-:Y:S01]  /*7f40*/  UMOV UR14, UR50 ;  /* 0x00000032000e7c82 */ /* 0x000fe20008000000 */
[----:B------:R-:W-:Y:S01]  /*7f50*/  UMOV UR15, UR36 ;  /* 0x00000024000f7c82 */ /* 0x000fe20008000000 */
[----:B------:R-:W-:Y:S02]  /*7f60*/  UIADD3 UR9, UPT, UPT, UR49, 0xa0, URZ ;  /* 0x000000a031097890 */ /* 0x000fe4000fffe0ff */
[----:B------:R-:W-:Y:S01]  /*7f70*/  UIADD3 UR8, UPT, UPT, UR43, 0x3200, URZ ;  /* 0x000032002b087890 */ /* 0x000fe2000fffe0ff */
[----:B------:R-:W-:Y:S01]  /*7f80*/  UMOV UR10, UR50 ;  /* 0x00000032000a7c82 */ /* 0x000fe20008000000 */
[----:B------:R-:W-:Y:S01]  /*7f90*/  UMOV UR11, UR36 ;  /* 0x00000024000b7c82 */ /* 0x000fe20008000000 */
[----:B-1----:R-:W-:Y:S04]  /*7fa0*/  UIADD3 UR4, UP0, UPT, UR6, 0x680, URZ ;  /* 0x0000068006047890 */ /* 0x002fe8000ff1e0ff */
[----:B------:R-:W-:Y:S09]  /*7fb0*/  UIADD3.X UR5, UPT, UPT, URZ, UR7, URZ, UP0, !UPT ;  /* 0x00000007ff057290 */ /* 0x000ff200087fe4ff */
[----:B------:R1:W-:Y:S01]  /*7fc0*/  UTMASTG.3D [UR12], [UR4] ;  /* 0x0000000c040073b5 */ /* 0x0003e20008010000 */
[----:B------:R1:W-:Y:S01]  /*7fd0*/  UTMASTG.3D [UR8], [UR4] ;  /* 0x00000008040073b5 */ /* 0x0003e20008010000 */
[----:B------:R0:W-:Y:S01]  /*7fe0*/  UTMACMDFLUSH ;  /* 0x00000000000079b7 */ /* 0x0001e20000000000 */
[----:B-1----:R-:W-:Y:S04]  /*7ff0*/  DEPBAR.LE SB0, 0x1 ;  /* 0x000080400000791a */ /* 0x002fe80000000000 */
.L_x_125:
[----:B------:R-:W-:Y:S05]  /*8000*/  BSYNC.RECONVERGENT B0 ;  /* 0x0000000000007941 */ /* 0x000fea0003800200 */
.L_x_124:
[----:B------:R-:W-:Y:S01]  /*8010*/  BAR.SYNC.DEFER_BLOCKING 0x1, 0x80 ;  /* 0x0042000000007b1d */ /* 0x000fe20000010000 */
[----:B------:R-:W-:Y:S04]  /*8020*/  UIADD3 UR4, UPT, UPT, UR46, 0x1, URZ ;  /* 0x000000012e047890 */ /* 0x000fe8000fffe0ff */
[----:B------:R-:W-:Y:S04]  /*8030*/  UISETP.NE.AND UP0, UPT, UR4, 0x4, UPT ;  /* 0x000000040400788c */ /* 0x000fe8000bf05270 */
[----:B------:R-:W-:Y:S01]  /*8040*/  USEL UR44, UR4, URZ, UP0 ;  /* 0x000000ff042c7287 */ /* 0x000fe20008000000 */
[----:B------:R1:W-:Y:S01]  /*8050*/  @P6 SYNCS.ARRIVE.TRANS64.RED.A1T0 RZ, [R104+URZ], RZ ;  /* 0x000000ff68ff69a7 */ /* 0x0003e200081004ff */
[----:B------:R-:W-:Y:S01]  /*8060*/  BSSY B1, `(.L_x_126) ;  /* 0x0000017000017945 */ /* 0x000fe20003800000 */
[----:B------:R-:W3:Y:S02]  /*8070*/  @P6 SYNCS.PHASECHK.TRANS64.TRYWAIT P0, [R62+URZ+0x30], R61 ;  /* 0x0000303d3e0065a7 */ /* 0x000ee400080011ff */
[----:B---3--:R-:W-:Y:S01]  /*8080*/  @P6 SEL R46, RZ, 0x1, !P0 ;  /* 0x00000001ff2e6807 */ /* 0x008fe20004000000 */
[----:B-1----:R-:W-:Y:S06]  /*8090*/  @!P6 BRA `(.L_x_127) ;  /* 0x00000000004ce947 */ /* 0x002fec0003800000 */
        /* <DEDUP_REMOVED lines=9> */
[----:B------:R-:W-:Y:S04]  /*8130*/  SHF.L.U32 R5, R91, 0x1f, RZ ;  /* 0x0000001f5b057819 */ /* 0x000fe800000006ff */
[----:B------:R-:W1:Y:S02]  /*8140*/  SYNCS.PHASECHK.TRANS64.TRYWAIT P0, [R62+URZ+0x30], R5 ;  /* 0x000030053e0075a7 */ /* 0x000e6400080011ff */
[----:B-1----:R-:W-:Y:S05]  /*8150*/  @!P0 BRA `(.L_x_130) ;  /* 0x0000002400d48947 */ /* 0x002fea0003800000 */
.L_x_129:
[----:B------:R-:W-:Y:S05]  /*8160*/  BSYNC B0 ;  /* 0x0000000000007941 */ /* 0x000fea0003800000 */
.L_x_128:
[----:B------:R-:W-:Y:S02]  /*8170*/  ISETP.NE.AND P0, PT, R60, RZ, PT ;  /* 0x000000ff3c00720c */ /* 0x000fe40003f05270 */
[----:B------:R-:W-:Y:S11]  /*8180*/  IADD3 R47, PT, PT, R47, 0x1, RZ ;  /* 0x000000012f2f7810 */ /* 0x000ff60007ffe0ff */
[----:B------:R3:W1:Y:S04]  /*8190*/  @P0 LDS.128 R48, [R4] ;  /* 0x0000000004300984 */ /* 0x0006680000000c00 */
[----:B------:R3:W1:Y:S04]  /*81a0*/  @P0 LDS.128 R56, [R3+0x10] ;  /* 0x0000100003380984 */ /* 0x0006680000000c00 */
[----:B------:R3:W1:Y:S04]  /*81b0*/  @P0 LDS.128 R64, [R2+0x20] ;  /* 0x0000200002400984 */ /* 0x0006680000000c00 */
[----:B------:R3:W1:Y:S02]  /*81c0*/  @P0 LDS.128 R72, [R0+0x30] ;  /* 0x0000300000480984 */ /* 0x0006640000000c00 */
.L_x_127:
[----:B------:R-:W-:Y:S05]  /*81d0*/  BSYNC B1 ;  /* 0x0000000000017941 */ /* 0x000fea0003800000 */
.L_x_126:
[----:B---3--:R-:W-:Y:S05]  /*81e0*/  VIADD R0, R39, 0x40 ;  /* 0x0000004027007836 */ /* 0x008fea0000000000 */
[----:B------:R-:W-:Y:S04]  /*81f0*/  SHF.R.U32.HI R0, RZ, 0x15, R0 ;  /* 0x00000015ff007819 */ /* 0x000fe80000011600 */
[----:B------:R-:W-:Y:S11]  /*8200*/  LOP3.LUT P0, RZ, R0, 0x3, R81, 0x48, !PT ;  /* 0x0000000300ff7812 */ /* 0x000ff60007804851 */
[----:B------:R-:W-:Y:S02]  /*8210*/  @!UPT UIADD3 URZ, UPT, UPT, URZ, URZ, URZ ;  /* 0x000000fffffff290 */ /* 0x000fe4000fffe0ff */
[----:B------:R-:W-:Y:S05]  /*8220*/  @!P0 BRA `(.L_x_131) ;  /* 0x0000000000408947 */ /* 0x000fea0003800000 */
[----:B------:R-:W1:Y:S01]  /*8230*/  LDCU.64 UR8, c[0x4][0x70] ;  /* 0x01000e00ff0877ac */ /* 0x000e620008000a00 */
[----:B------:R-:W-:Y:S01]  /*8240*/  MOV R3, 0x0 ;  /* 0x0000000000037802 */ /* 0x000fe20000000f00 */
[----:B------:R-:W-:Y:S02]  /*8250*/  HFMA2 R12, -RZ, RZ, 0, 5.9604644775390625e-08 ;  /* 0x00000001ff0c7431 */ /* 0x000fe400000001ff */
[----:B------:R-:W-:Y:S02]  /*8260*/  IMAD.MOV.U32 R8, RZ, RZ, 0x192 ;  /* 0x00000192ff087424 */ /* 0x000fe400078e00ff */
[----:B------:R-:W-:Y:S01]  /*8270*/  IMAD.MOV.U32 R13, RZ, RZ, RZ ;  /* 0x000000ffff0d7224 */ /* 0x000fe200078e00ff */
[----:B------:R-:W3:Y:S01]  /*8280*/  LDCU.64 UR6, c[0x4][0x78] ;  /* 0x01000f00ff0677ac */ /* 0x000ee20008000a00 */
[----:B------:R-:W2:Y:S01]  /*8290*/  LDC.64 R2, c[0x4][R3] ;  /* 0x0100000003027b82 */ /* 0x000ea20000000a00 */
[----:B------:R-:W5:Y:S01]  /*82a0*/  LDCU.64 UR4, c[0x4][0x10] ;  /* 0x01000200ff0477ac */ /* 0x000f620008000a00 */
[----:B-1----:R-:W-:Y:S01]  /*82b0*/  MOV R5, UR9 ;  /* 0x0000000900057c02 */ /* 0x002fe20008000f00 */
[----:B------:R-:W-:Y:S01]  /*82c0*/  IMAD.U32 R4, RZ, RZ, UR8 ;  /* 0x00000008ff047e24 */ /* 0x000fe2000f8e00ff */
[----:B---3--:R-:W-:Y:S01]  /*82d0*/  MOV R7, UR7 ;  /* 0x0000000700077c02 */ /* 0x008fe20008000f00 */
[----:B------:R-:W-:Y:S01]  /*82e0*/  IMAD.U32 R6, RZ, RZ, UR6 ;  /* 0x00000006ff067e24 */ /* 0x000fe2000f8e00ff */
[----:B-----5:R-:W-:Y:S01]  /*82f0*/  MOV R11, UR5 ;  /* 0x00000005000b7c02 */ /* 0x020fe20008000f00 */
[----:B------:R-:W-:Y:S02]  /*8300*/  IMAD.U32 R10, RZ, RZ, UR4 ;  /* 0x00000004ff0a7e24 */ /* 0x000fe4000f8e00ff */
[----:B------:R-:W-:Y:S07]  /*8310*/  LEPC R20, `(.L_x_131) ;  /* 0x000000001014794e */ /* 0x000fee0000000000 */
[----:B--2-4-:R-:W-:Y:S05]  /*8320*/  CALL.ABS.NOINC R2 ;  /* 0x0000000002007343 */ /* 0x014fea0003c00000 */
.L_x_131:
[----:B------:R-:W-:Y:S05]  /*8330*/  WARPSYNC.ALL ;  /* 0x0000000000007948 */ /* 0x000fea0003800000 */
[----:B------:R-:W-:Y:S01]  /*8340*/  R2UR UR4, R39 ;  /* 0x00000000270472ca */ /* 0x000fe200000e0000 */
[--C-:B-1----:R-:W-:Y:S01]  /*8350*/  HADD2.F32 R40, -RZ, R48.reuse.H0_H0 ;  /* 0x20000030ff287230 */ /* 0x102fe20000004100 */
[----:B------:R-:W-:Y:S01]  /*8360*/  ISETP.NE.AND P6, PT, R97, RZ, PT ;  /* 0x000000ff6100720c */ /* 0x000fe20003fc5270 */
[----:B------:R-:W-:Y:S01]  /*8370*/  HADD2.F32 R43, -RZ, R48.H1_H1 ;  /* 0x30000030ff2b7230 */ /* 0x000fe20000004100 */
[----:B------:R-:W-:Y:S01]  /*8380*/  ISETP.NE.AND P0, PT, R96, RZ, PT ;  /* 0x000000ff6000720c */ /* 0x000fe20003f05270 */
[----:B------:R-:W-:Y:S01]  /*8390*/  HADD2.F32 R42, -RZ, R49.H0_H0 ;  /* 0x20000031ff2a7230 */ /* 0x000fe20000004100 */
[----:B------:R-:W-:Y:S01]  /*83a0*/  MOV R61, UR44 ;  /* 0x0000002c003d7c02 */ /* 0x000fe20008000f00 */
[--C-:B------:R-:W-:Y:S01]  /*83b0*/  HADD2.F32 R45, -RZ, R51.reuse.H0_H0 ;  /* 0x20000033ff2d7230 */ /* 0x100fe20000004100 */
[----:B------:R-:W-:Y:S01]  /*83c0*/  BSSY.RECONVERGENT B0, `(.L_x_132) ;  /* 0x000008e000007945 */ /* 0x000fe20003800200 */
[----:B------:R-:W-:Y:S04]  /*83d0*/  HADD2.F32 R44, -RZ, R51.H1_H1 ;  /* 0x30000033ff2c7230 */ /* 0x000fe80000004100 */
[----:B------:R-:W1:Y:S02]  /*83e0*/  LDTM.x32 R4, tmem[UR4+0x40] ;  /* 0x00004004000479ee */ /* 0x000e6400082c0000 */
[----:B------:R-:W-:Y:S02]  /*83f0*/  @P6 LEA R61, R61, UR43, 0x3 ;  /* 0x0000002b3d3d6c11 */ /* 0x000fe4000f8e18ff */
[----:B------:R-:W-:Y:S02]  /*8400*/  @P6 SHF.L.U32 R104, R91, 0x1f, RZ ;  /* 0x0000001f5b686819 */ /* 0x000fe400000006ff */
[----:B------:R-:W-:Y:S02]  /*8410*/  @P6 IADD3 R62, PT, PT, R61, 0x50, RZ ;  /* 0x000000503d3e6810 */ /* 0x000fe40007ffe0ff */
[----:B------:R-:W-:Y:S02]  /*8420*/  LEA R61, R47, UR43, 0x3 ;  /* 0x0000002b2f3d7c11 */ /* 0x000fe4000f8e18ff */
[----:B------:R-:W-:Y:S01]  /*8430*/  @P6 PRMT R62, R99, 0x654, R62 ;  /* 0x00000654633e6816 */ /* 0x000fe2000000003e */
[C---:B-1----:R-:W-:Y:S01]  /*8440*/  FMUL R0, R38.reuse, R4 ;  /* 0x0000000426007220 */ /* 0x042fe20000400000 */
[C---:B------:R-:W-:Y:S01]  /*8450*/  FMUL R2, R38.reuse, R5 ;  /* 0x0000000526027220 */ /* 0x040fe20000400000 */
[C---:B------:R-:W-:Y:S01]  /*8460*/  FMUL R3, R38.reuse, R6 ;  /* 0x0000000626037220 */ /* 0x040fe20000400000 */
        /* <DEDUP_REMOVED lines=8> */
[----:B----4-:R-:W-:Y:S01]  /*84f0*/  F2FP.F16.F32.PACK_AB R68, R2, R0 ;  /* 0x000000000244723e */ /* 0x010fe200000000ff */
[C---:B------:R-:W-:Y:S01]  /*8500*/  FFMA R7, R41.reuse, R40, R7 ;  /* 0x0000002829077223 */ /* 0x040fe20000000007 */
[----:B------:R-:W-:Y:S01]  /*8510*/  FFMA R4, R41, R43, R4 ;  /* 0x0000002b29047223 */ /* 0x000fe20000000004 */
[C---:B------:R-:W-:Y:S01]  /*8520*/  FMUL R5, R38.reuse, R9 ;  /* 0x0000000926057220 */ /* 0x040fe20000400000 */
[C---:B------:R-:W-:Y:S01]  /*8530*/  FMUL R6, R38.reuse, R10 ;  /* 0x0000000a26067220 */ /* 0x040fe20000400000 */
[C---:B------:R-:W-:Y:S01]  /*8540*/  FMUL R11, R38.reuse, R11 ;  /* 0x0000000b260b7220 */ /* 0x040fe20000400000 */
[--C-:B------:R-:W-:Y:S01]  /*8550*/  HADD2.F32 R40, -RZ, R56.reuse.H0_H0 ;  /* 0x20000038ff287230 */ /* 0x100fe20000004100 */
[----:B------:R-:W-:Y:S01]  /*8560*/  F2FP.F16.F32.PACK_AB R69, R7, R3 ;  /* 0x000000030745723e */ /* 0x000fe200000000ff */
[C---:B------:R-:W-:Y:S01]  /*8570*/  FFMA R5, R41.reuse, R42, R5 ;  /* 0x0000002a29057223 */ /* 0x040fe20000000005 */
[C---:B------:R-:W-:Y:S01]  /*8580*/  FFMA R6, R41.reuse, R45, R6 ;  /* 0x0000002d29067223 */ /* 0x040fe20000000006 */
[----:B------:R-:W-:Y:S01]  /*8590*/  FFMA R11, R41, R44, R11 ;  /* 0x0000002c290b7223 */ /* 0x000fe2000000000b */
[C---:B------:R-:W-:Y:S01]  /*85a0*/  FMUL R8, R38.reuse, R12 ;  /* 0x0000000c26087220 */ /* 0x040fe20000400000 */
[----:B------:R-:W-:Y:S01]  /*85b0*/  HADD2.F32 R42, -RZ, R56.H1_H1 ;  /* 0x30000038ff2a7230 */ /* 0x000fe20000004100 */
[----:B------:R-:W-:Y:S01]  /*85c0*/  F2FP.F16.F32.PACK_AB R70, R5, R4 ;  /* 0x000000040546723e */ /* 0x000fe200000000ff */
[C---:B------:R-:W-:Y:S01]  /*85d0*/  FMUL R9, R38.reuse, R13 ;  /* 0x0000000d26097220 */ /* 0x040fe20000400000 */
[----:B------:R-:W-:Y:S01]  /*85e0*/  F2FP.F16.F32.PACK_AB R71, R11, R6 ;  /* 0x000000060b47723e */ /* 0x000fe200000000ff */
[C---:B------:R-:W-:Y:S01]  /*85f0*/  FFMA R8, R41.reuse, R40, R8 ;  /* 0x0000002829087223 */ /* 0x040fe20000000008 */
[--C-:B------:R-:W-:Y:S02]  /*8600*/  HADD2.F32 R43, -RZ, R57.reuse.H0_H0 ;  /* 0x20000039ff2b7230 */ /* 0x100fe40000004100 */
[----:B------:R-:W-:Y:S01]  /*8610*/  FFMA R9, R41, R42, R9 ;  /* 0x0000002a29097223 */ /* 0x000fe20000000009 */
[C---:B------:R-:W-:Y:S01]  /*8620*/  FMUL R10, R38.reuse, R14 ;  /* 0x0000000e260a7220 */ /* 0x040fe20000400000 */
[----:B------:R1:W-:Y:S01]  /*8630*/  STS.128 [R94+0x4000], R68 ;  /* 0x004000445e007388 */ /* 0x0003e20000000c00 */
[----:B------:R-:W-:Y:S02]  /*8640*/  HADD2.F32 R40, -RZ, R57.H1_H1 ;  /* 0x30000039ff287230 */ /* 0x000fe40000004100 */
[C---:B------:R-:W-:Y:S01]  /*8650*/  FMUL R15, R38.reuse, R15 ;  /* 0x0000000f260f7220 */ /* 0x040fe20000400000 */
[----:B------:R-:W-:Y:S01]  /*8660*/  F2FP.F16.F32.PACK_AB R52, R9, R8 ;  /* 0x000000080934723e */ /* 0x000fe200000000ff */
[C---:B------:R-:W-:Y:S01]  /*8670*/  FFMA R10, R41.reuse, R43, R10 ;  /* 0x0000002b290a7223 */ /* 0x040fe2000000000a */
[--C-:B------:R-:W-:Y:S02]  /*8680*/  HADD2.F32 R42, -RZ, R58.reuse.H0_H0 ;  /* 0x2000003aff2a7230 */ /* 0x100fe40000004100 */
        /* <DEDUP_REMOVED lines=60> */
[----:B-1----:R-:W-:Y:S01]  /*8a50*/  F2FP.F16.F32.PACK_AB R68, R17, R16 ;  /* 0x000000101144723e */ /* 0x002fe200000000ff */
        /* <DEDUP_REMOVED lines=36> */
.L_x_133:
[----:B------:R-:W-:Y:S05]  /*8ca0*/  BSYNC.RECONVERGENT B0 ;  /* 0x0000000000007941 */ /* 0x000fea0003800200 */
.L_x_132:
[----:B------:R-:W-:Y:S01]  /*8cb0*/  BAR.SYNC.DEFER_BLOCKING 0x1, 0x80 ;  /* 0x0042000000007b1d */ /* 0x000fe20000010000 */
[----:B------:R-:W-:Y:S04]  /*8cc0*/  UIADD3 UR4, UPT, UPT, UR44, 0x1, URZ ;  /* 0x000000012c047890 */ /* 0x000fe8000fffe0ff */
[----:B------:R-:W-:Y:S04]  /*8cd0*/  UISETP.NE.AND UP0, UPT, UR4, 0x4, UPT ;  /* 0x000000040400788c */ /* 0x000fe8000bf05270 */
[----:B------:R-:W-:Y:S01]  /*8ce0*/  USEL UR46, UR4, URZ, UP0 ;  /* 0x000000ff042e7287 */ /* 0x000fe20008000000 */
[----:B------:R1:W-:Y:S01]  /*8cf0*/  @P6 SYNCS.ARRIVE.TRANS64.RED.A1T0 RZ, [R62+URZ], RZ ;  /* 0x000000ff3eff69a7 */ /* 0x0003e200081004ff */
[----:B------:R-:W-:Y:S01]  /*8d00*/  BSSY B1, `(.L_x_134) ;  /* 0x0000017000017945 */ /* 0x000fe20003800000 */
[----:B------:R-:W4:Y:S02]  /*8d10*/  @P6 SYNCS.PHASECHK.TRANS64.TRYWAIT P0, [R61+URZ+0x30], R104 ;  /* 0x000030683d0065a7 */ /* 0x000f2400080011ff */
[----:B----4-:R-:W-:Y:S01]  /*8d20*/  @P6 SEL R46, RZ, 0x1, !P0 ;  /* 0x00000001ff2e6807 */ /* 0x010fe20004000000 */
        /* <DEDUP_REMOVED lines=13> */
.L_x_137:
[----:B------:R-:W-:Y:S05]  /*8e00*/  BSYNC B0 ;  /* 0x0000000000007941 */ /* 0x000fea0003800000 */
.L_x_136:
[----:B------:R-:W-:Y:S11]  /*8e10*/  ISETP.NE.AND P0, PT, R60, RZ, PT ;  /* 0x000000ff3c00720c */ /* 0x000ff60003f05270 */
[----:B------:R-:W-:Y:S02]  /*8e20*/  @!UPT UIADD3 URZ, UPT, UPT, URZ, URZ, URZ ;  /* 0x000000fffffff290 */ /* 0x000fe4000fffe0ff */
[----:B------:R4:W1:Y:S04]  /*8e30*/  @P0 LDS.128 R48, [R3] ;  /* 0x0000000003300984 */ /* 0x0008680000000c00 */
[----:B------:R4:W1:Y:S04]  /*8e40*/  @P0 LDS.128 R56, [R2+0x10] ;  /* 0x0000100002380984 */ /* 0x0008680000000c00 */
[----:B------:R4:W1:Y:S04]  /*8e50*/  @P0 LDS.128 R64, [R0+0x20] ;  /* 0x0000200000400984 */ /* 0x0008680000000c00 */
[----:B------:R4:W1:Y:S02]  /*8e60*/  @P0 LDS.128 R72, [R47+0x30] ;  /* 0x000030002f480984 */ /* 0x0008640000000c00 */
.L_x_135:
[----:B------:R-:W-:Y:S05]  /*8e70*/  BSYNC B1 ;  /* 0x0000000000017941 */ /* 0x000fea0003800000 */
.L_x_134:
[----:B----4-:R-:W-:Y:S05]  /*8e80*/  VIADD R0, R39, 0x60 ;  /* 0x0000006027007836 */ /* 0x010fea0000000000 */
[----:B------:R-:W-:Y:S04]  /*8e90*/  SHF.R.U32.HI R0, RZ, 0x15, R0 ;  /* 0x00000015ff007819 */ /* 0x000fe80000011600 */
[----:B------:R-:W-:Y:S11]  /*8ea0*/  LOP3.LUT P0, RZ, R0, 0x3, R81, 0x48, !PT ;  /* 0x0000000300ff7812 */ /* 0x000ff60007804851 */
[----:B------:R-:W-:Y:S02]  /*8eb0*/  @!UPT UIADD3 URZ, UPT, UPT, URZ, URZ, URZ ;  /* 0x000000fffffff290 */ /* 0x000fe4000fffe0ff */
[----:B------:R-:W-:Y:S05]  /*8ec0*/  @!P0 BRA `(.L_x_139) ;  /* 0x0000000000408947 */ /* 0x000fea0003800000 */
[----:B------:R-:W4:Y:S01]  /*8ed0*/  LDCU.64 UR8, c[0x4][0x70] ;  /* 0x01000e00ff0877ac */ /* 0x000f220008000a00 */
[----:B------:R-:W-:Y:S01]  /*8ee0*/  MOV R3, 0x0 ;  /* 0x0000000000037802 */ /* 0x000fe20000000f00 */
[----:B------:R-:W-:Y:S02]  /*8ef0*/  HFMA2 R12, -RZ, RZ, 0, 5.9604644775390625e-08 ;  /* 0x00000001ff0c7431 */ /* 0x000fe400000001ff */
[----:B------:R-:W-:Y:S02]  /*8f00*/  IMAD.MOV.U32 R8, RZ, RZ, 0x192 ;  /* 0x00000192ff087424 */ /* 0x000fe400078e00ff */
[----:B------:R-:W-:Y:S01]  /*8f10*/  IMAD.MOV.U32 R13, RZ, RZ, RZ ;  /* 0x000000ffff0d7224 */ /* 0x000fe200078e00ff */
[----:B------:R-:W5:Y:S01]  /*8f20*/  LDCU.64 UR6, c[0x4][0x78] ;  /* 0x01000f00ff0677ac */ /* 0x000f620008000a00 */
[----:B------:R-:W2:Y:S01]  /*8f30*/  LDC.64 R2, c[0x4][R3] ;  /* 0x0100000003027b82 */ /* 0x000ea20000000a00 */
[----:B------:R-:W3:Y:S01]  /*8f40*/  LDCU.64 UR4, c[0x4][0x10] ;  /* 0x01000200ff0477ac */ /* 0x000ee20008000a00 */
[----:B----4-:R-:W-:Y:S01]  /*8f50*/  MOV R5, UR9 ;  /* 0x0000000900057c02 */ /* 0x010fe20008000f00 */
[----:B-1----:R-:W-:Y:S01]  /*8f60*/  IMAD.U32 R4, RZ, RZ, UR8 ;  /* 0x00000008ff047e24 */ /* 0x002fe2000f8e00ff */
[----:B-----5:R-:W-:Y:S01]  /*8f70*/  MOV R7, UR7 ;  /* 0x0000000700077c02 */ /* 0x020fe20008000f00 */
[----:B------:R-:W-:Y:S01]  /*8f80*/  IMAD.U32 R6, RZ, RZ, UR6 ;  /* 0x00000006ff067e24 */ /* 0x000fe2000f8e00ff */
[----:B---3--:R-:W-:Y:S01]  /*8f90*/  MOV R11, UR5 ;  /* 0x00000005000b7c02 */ /* 0x008fe20008000f00 */
[----:B------:R-:W-:Y:S02]  /*8fa0*/  IMAD.U32 R10, RZ, RZ, UR4 ;  /* 0x00000004ff0a7e24 */ /* 0x000fe4000f8e00ff */
[----:B------:R-:W-:Y:S07]  /*8fb0*/  LEPC R20, `(.L_x_139) ;  /* 0x000000001014794e */ /* 0x000fee0000000000 */
[----:B--2---:R-:W-:Y:S05]  /*8fc0*/  CALL.ABS.NOINC R2 ;  /* 0x0000000002007343 */ /* 0x004fea0003c00000 */
.L_x_139:
[----:B------:R-:W-:Y:S01]  /*8fd0*/  ISETP.NE.AND P0, PT, R96, RZ, PT ;  /* 0x000000ff6000720c */ /* 0x000fe20003f05270 */
[----:B------:R-:W-:Y:S05]  /*8fe0*/  WARPSYNC.ALL ;  /* 0x0000000000007948 */ /* 0x000fea0003800000 */
[----:B------:R-:W-:Y:S01]  /*8ff0*/  R2UR UR4, R39 ;  /* 0x00000000270472ca */ /* 0x000fe200000e0000 */
[--C-:B-1----:R-:W-:Y:S01]  /*9000*/  HADD2.F32 R40, -RZ, R48.reuse.H0_H0 ;  /* 0x20000030ff287230 */ /* 0x102fe20000004100 */
[----:B------:R-:W-:Y:S01]  /*9010*/  IADD3 R98, PT, PT, R98, 0xc0, RZ ;  /* 0x000000c062627810 */ /* 0x000fe20007ffe0ff */
[----:B------:R-:W-:Y:S01]  /*9020*/  HADD2.F32 R42, -RZ, R48.H1_H1 ;  /* 0x30000030ff2a7230 */ /* 0x000fe20000004100 */
[----:B------:R-:W-:Y:S01]  /*9030*/  BSSY.RECONVERGENT B0, `(.L_x_140) ;  /* 0x000008e000007945 */ /* 0x000fe20003800200 */
[--C-:B------:R-:W-:Y:S01]  /*9040*/  HADD2.F32 R43, -RZ, R49.reuse.H0_H0 ;  /* 0x20000031ff2b7230 */ /* 0x100fe20000004100 */
[----:B------:R-:W-:Y:S01]  /*9050*/  LOP3.LUT R98, R98, 0xfefffff8, RZ, 0xc0, !PT ;  /* 0xfefffff862627812 */ /* 0x000fe200078ec0ff */
[----:B------:R-:W-:Y:S02]  /*9060*/  HADD2.F32 R44, -RZ, R49.H1_H1 ;  /* 0x30000031ff2c7230 */ /* 0x000fe40000004100 */
[--C-:B------:R-:W-:Y:S02]  /*9070*/  HADD2.F32 R45, -RZ, R50.reuse.H0_H0 ;  /* 0x20000032ff2d7230 */ /* 0x100fe40000004100 */
[----:B------:R-:W-:Y:S02]  /*9080*/  HADD2.F32 R46, -RZ, R50.H1_H1 ;  /* 0x30000032ff2e7230 */ /* 0x000fe40000004100 */
[----:B------:R-:W1:Y:S01]  /*9090*/  LDTM.x32 R4, tmem[UR4+0x60] ;  /* 0x00006004000479ee */ /* 0x000e6200082c0000 */
[----:B------:R-:W-:Y:S01]  /*90a0*/  NOP ;  /* 0x0000000000007918 */ /* 0x000fe20000000000 */
[----:B-1----:R1:W-:Y:S01]  /*90b0*/  SYNCS.ARRIVE.TRANS64.RED.A1T0 RZ, [R98+URZ], RZ ;  /* 0x000000ff62ff79a7 */ /* 0x0023e200081004ff */
[--C-:B------:R-:W-:Y:S02]  /*90c0*/  HADD2.F32 R47, -RZ, R51.reuse.H0_H0 ;  /* 0x20000033ff2f7230 */ /* 0x100fe40000004100 */
[----:B------:R-:W-:Y:S02]  /*90d0*/  HADD2.F32 R48, -RZ, R51.H1_H1 ;  /* 0x30000033ff307230 */ /* 0x000fe40000004100 */
[--C-:B------:R-:W-:Y:S02]  /*90e0*/  HADD2.F32 R49, -RZ, R56.reuse.H0_H0 ;  /* 0x20000038ff317230 */ /* 0x100fe40000004100 */
[----:B------:R-:W-:Y:S02]  /*90f0*/  HADD2.F32 R51, -RZ, R56.H1_H1 ;  /* 0x30000038ff337230 */ /* 0x000fe40000004100 */
[--C-:B------:R-:W-:Y:S02]  /*9100*/  HADD2.F32 R50, -RZ, R57.reuse.H0_H0 ;  /* 0x20000039ff327230 */ /* 0x100fe40000004100 */
[----:B---3--:R-:W-:Y:S02]  /*9110*/  HADD2.F32 R52, -RZ, R57.H1_H1 ;  /* 0x30000039ff347230 */ /* 0x008fe40000004100 */
[--C-:B------:R-:W-:Y:S02]  /*9120*/  HADD2.F32 R53, -RZ, R58.reuse.H0_H0 ;  /* 0x2000003aff357230 */ /* 0x100fe40000004100 */
[----:B------:R-:W-:Y:S02]  /*9130*/  HADD2.F32 R54, -RZ, R58.H1_H1 ;  /* 0x3000003aff367230 */ /* 0x000fe40000004100 */
[--C-:B------:R-:W-:Y:S02]  /*9140*/  HADD2.F32 R55, -RZ, R59.reuse.H0_H0 ;  /* 0x2000003bff377230 */ /* 0x100fe40000004100 */
[----:B------:R-:W-:Y:S02]  /*9150*/  HADD2.F32 R56, -RZ, R59.H1_H1 ;  /* 0x3000003bff387230 */ /* 0x000fe40000004100 */
[--C-:B------:R-:W-:Y:S02]  /*9160*/  HADD2.F32 R57, -RZ, R64.reuse.H0_H0 ;  /* 0x20000040ff397230 */ /* 0x100fe40000004100 */
[C---:B------:R-:W-:Y:S01]  /*9170*/  FMUL R4, R38.reuse, R4 ;  /* 0x0000000426047220 */ /* 0x040fe20000400000 */
[C---:B------:R-:W-:Y:S01]  /*9180*/  FMUL R5, R38.reuse, R5 ;  /* 0x0000000526057220 */ /* 0x040fe20000400000 */
[C---:B------:R-:W-:Y:S01]  /*9190*/  FMUL R6, R38.reuse, R6 ;  /* 0x0000000626067220 */ /* 0x040fe20000400000 */
[C---:B------:R-:W-:Y:S01]  /*91a0*/  FMUL R7, R38.reuse, R7 ;  /* 0x0000000726077220 */ /* 0x040fe20000400000 */
[C---:B------:R-:W-:Y:S01]  /*91b0*/  FFMA R4, R41.reuse, R40, R4 ;  /* 0x0000002829047223 */ /* 0x040fe20000000004 */
[C---:B------:R-:W-:Y:S01]  /*91c0*/  FFMA R5, R41.reuse, R42, R5 ;  /* 0x0000002a29057223 */ /* 0x040fe20000000005 */
[C---:B------:R-:W-:Y:S01]  /*91d0*/  FFMA R6, R41.reuse, R43, R6 ;  /* 0x0000002b29067223 */ /* 0x040fe20000000006 */
[----:B------:R-:W-:Y:S01]  /*91e0*/  FFMA R7, R41, R44, R7 ;  /* 0x0000002c29077223 */ /* 0x000fe20000000007 */
[C---:B------:R-:W-:Y:S01]  /*91f0*/  FMUL R8, R38.reuse, R8 ;  /* 0x0000000826087220 */ /* 0x040fe20000400000 */
[C---:B------:R-:W-:Y:S01]  /*9200*/  FMUL R9, R38.reuse, R9 ;  /* 0x0000000926097220 */ /* 0x040fe20000400000 */
[----:B------:R-:W-:Y:S01]  /*9210*/  F2FP.F16.F32.PACK_AB R100, R5, R4 ;  /* 0x000000040564723e */ /* 0x000fe200000000ff */
[C---:B------:R-:W-:Y:S01]  /*9220*/  FMUL R10, R38.reuse, R10 ;  /* 0x0000000a260a7220 */ /* 0x040fe20000400000 */
[----:B------:R-:W-:Y:S01]  /*9230*/  F2FP.F16.F32.PACK_AB R101, R7, R6 ;  /* 0x000000060765723e */ /* 0x000fe200000000ff */
[C---:B------:R-:W-:Y:S01]  /*9240*/  FFMA R8, R41.reuse, R45, R8 ;  /* 0x0000002d29087223 */ /* 0x040fe20000000008 */
[C---:B------:R-:W-:Y:S01]  /*9250*/  FFMA R9, R41.reuse, R46, R9 ;  /* 0x0000002e29097223 */ /* 0x040fe20000000009 */
[----:B------:R-:W-:Y:S01]  /*9260*/  FFMA R10, R41, R47, R10 ;  /* 0x0000002f290a7223 */ /* 0x000fe2000000000a */
[C---:B------:R-:W-:Y:S01]  /*9270*/  FMUL R11, R38.reuse, R11 ;  /* 0x0000000b260b7220 */ /* 0x040fe20000400000 */
[C---:B------:R-:W-:Y:S01]  /*9280*/  FMUL R0, R38.reuse, R12 ;  /* 0x0000000c26007220 */ /* 0x040fe20000400000 */
[C---:B------:R-:W-:Y:S01]  /*9290*/  FMUL R2, R38.reuse, R13 ;  /* 0x0000000d26027220 */ /* 0x040fe20000400000 */
[----:B------:R-:W-:Y:S01]  /*92a0*/  F2FP.F16.F32.PACK_AB R102, R9, R8 ;  /* 0x000000080966723e */ /* 0x000fe200000000ff */
[C---:B------:R-:W-:Y:S01]  /*92b0*/  FFMA R11, R41.reuse, R48, R11 ;  /* 0x00000030290b7223 */ /* 0x040fe2000000000b */
[C---:B------:R-:W-:Y:S01]  /*92c0*/  FFMA R0, R41.reuse, R49, R0 ;  /* 0x0000003129007223 */ /* 0x040fe20000000000 */
[C---:B------:R-:W-:Y:S01]  /*92d0*/  FFMA R2, R41.reuse, R51, R2 ;  /* 0x0000003329027223 */ /* 0x040fe20000000002 */
[C---:B------:R-:W-:Y:S01]  /*92e0*/  FMUL R3, R38.reuse, R14 ;  /* 0x0000000e26037220 */ /* 0x040fe20000400000 */
[C---:B------:R-:W-:Y:S01]  /*92f0*/  FMUL R15, R38.reuse, R15 ;  /* 0x0000000f260f7220 */ /* 0x040fe20000400000 */
[C---:B------:R-:W-:Y:S01]  /*9300*/  FMUL R12, R38.reuse, R16 ;  /* 0x00000010260c7220 */ /* 0x040fe20000400000 */
[C---:B------:R-:W-:Y:S01]  /*9310*/  FMUL R13, R38.reuse, R17 ;  /* 0x00000011260d7220 */ /* 0x040fe20000400000 */
[C---:B------:R-:W-:Y:S01]  /*9320*/  FFMA R3, R41.reuse, R50, R3 ;  /* 0x0000003229037223 */ /* 0x040fe20000000003 */
[C---:B------:R-:W-:Y:S01]  /*9330*/  FMUL R14, R38.reuse, R18 ;  /* 0x00000012260e7220 */ /* 0x040fe20000400000 */
[----:B------:R-:W-:Y:S01]  /*9340*/  FFMA R15, R41, R52, R15 ;  /* 0x00000034290f7223 */ /* 0x000fe2000000000f */
[C---:B------:R-:W-:Y:S01]  /*9350*/  FMUL R19, R38.reuse, R19 ;  /* 0x0000001326137220 */ /* 0x040fe20000400000 */
[----:B------:R-:W-:Y:S01]  /*9360*/  F2FP.F16.F32.PACK_AB R103, R11, R10 ;  /* 0x0000000a0b67723e */ /* 0x000fe200000000ff */
[C---:B------:R-:W-:Y:S01]  /*9370*/  FFMA R12, R41.reuse, R53, R12 ;  /* 0x00000035290c7223 */ /* 0x040fe2000000000c */
[----:B------:R-:W-:Y:S02]  /*9380*/  HADD2.F32 R58, -RZ, R64.H1_H1 ;  /* 0x30000040ff3a7230 */ /* 0x000fe40000004100 */
[C---:B------:R-:W-:Y:S01]  /*9390*/  FMUL R16, R38.reuse, R20 ;  /* 0x0000001426107220 */ /* 0x040fe20000400000 */
[C---:B------:R-:W-:Y:S01]  /*93a0*/  FFMA R13, R41.reuse, R54, R13 ;  /* 0x00000036290d7223 */ /* 0x040fe2000000000d */
[----:B------:R1:W-:Y:S01]  /*93b0*/  STS.128 [R94+0x6000], R100 ;  /* 0x006000645e007388 */ /* 0x0003e20000000c00 */
[--C-:B------:R-:W-:Y:S02]  /*93c0*/  HADD2.F32 R59, -RZ, R65.reuse.H0_H0 ;  /* 0x20000041ff3b7230 */ /* 0x100fe40000004100 */
[C---:B------:R-:W-:Y:S01]  /*93d0*/  FMUL R17, R38.reuse, R21 ;  /* 0x0000001526117220 */ /* 0x040fe20000400000 */
[C---:B------:R-:W-:Y:S01]  /*93e0*/  FFMA R14, R41.reuse, R55, R14 ;  /* 0x00000037290e7223 */ /* 0x040fe2000000000e */
[----:B------:R-:W-:Y:S02]  /*93f0*/  HADD2.F32 R60, -RZ, R65.H1_H1 ;  /* 0x30000041ff3c7230 */ /* 0x000fe40000004100 */
[C---:B------:R-:W-:Y:S01]  /*9400*/  FMUL R18, R38.reuse, R22 ;  /* 0x0000001626127220 */ /* 0x040fe20000400000 */
[C---:B------:R-:W-:Y:S01]  /*9410*/  FFMA R19, R41.reuse, R56, R19 ;  /* 0x0000003829137223 */ /* 0x040fe20000000013 */
        /* <DEDUP_REMOVED lines=13> */
[----:B------:R-:W-:Y:S01]  /*94f0*/  FMUL R27, R38, R27 ;  /* 0x0000001b261b7220 */ /* 0x000fe20000400000 */
[----:B------:R-:W-:Y:S01]  /*9500*/  F2FP.F16.F32.PACK_AB R104, R2, R0 ;  /* 0x000000000268723e */ /* 0x000fe200000000ff */
[----:B------:R-:W-:Y:S01]  /*9510*/  FFMA R20, R41, R61, R20 ;  /* 0x0000003d29147223 */ /* 0x000fe20000000014 */
[----:B------:R-:W-:Y:S01]  /*9520*/  F2FP.F16.F32.PACK_AB R105, R15, R3 ;  /* 0x000000030f69723e */ /* 0x000fe200000000ff */
[----:B------:R-:W-:Y:S01]  /*9530*/  HADD2.F32 R66, -RZ, R72.H1_H1 ;  /* 0x30000048ff427230 */ /* 0x000fe20000004100 */
[----:B------:R-:W-:Y:S01]  /*9540*/  F2FP.F16.F32.PACK_AB R106, R13, R12 ;  /* 0x0000000c0d6a723e */ /* 0x000fe200000000ff */
[C---:B------:R-:W-:Y:S01]  /*9550*/  FMUL R24, R38.reuse, R28 ;  /* 0x0000001c26187220 */ /* 0x040fe20000400000 */
[----:B------:R-:W-:Y:S01]  /*9560*/  F2FP.F16.F32.PACK_AB R107, R19, R14 ;  /* 0x0000000e136b723e */ /* 0x000fe200000000ff */
[C---:B------:R-:W-:Y:S01]  /*9570*/  FFMA R21, R41.reuse, R62, R21 ;  /* 0x0000003e29157223 */ /* 0x040fe20000000015 */
[--C-:B------:R-:W-:Y:S02]  /*9580*/  HADD2.F32 R67, -RZ, R73.reuse.H0_H0 ;  /* 0x20000049ff437230 */ /* 0x100fe40000004100 */
[C---:B------:R-:W-:Y:S01]  /*9590*/  FMUL R25, R38.reuse, R29 ;  /* 0x0000001d26197220 */ /* 0x040fe20000400000 */
[C---:B------:R-:W-:Y:S01]  /*95a0*/  FFMA R22, R41.reuse, R63, R22 ;  /* 0x0000003f29167223 */ /* 0x040fe20000000016 */
[----:B------:R1:W-:Y:S01]  /*95b0*/  STS.128 [R93+0x6010], R104 ;  /* 0x006010685d007388 */ /* 0x0003e20000000c00 */
        /* <DEDUP_REMOVED lines=47> */
[----:B---3--:R-:W-:Y:S04]  /*98b0*/  UIADD3 UR4, UP0, UPT, UR6, 0x680, URZ ;  /* 0x0000068006047890 */ /* 0x008fe8000ff1e0ff */
[----:B------:R-:W-:Y:S09]  /*98c0*/  UIADD3.X UR5, UPT, UPT, URZ, UR7, URZ, UP0, !UPT ;  /* 0x00000007ff057290 */ /* 0x000ff200087fe4ff */
[----:B------:R3:W-:Y:S01]  /*98d0*/  UTMASTG.3D [UR12], [UR4] ;  /* 0x0000000c040073b5 */ /* 0x0007e20008010000 */
[----:B------:R3:W-:Y:S01]  /*98e0*/  UTMASTG.3D [UR8], [UR4] ;  /* 0x00000008040073b5 */ /* 0x0007e20008010000 */
[----:B------:R0:W-:Y:S01]  /*98f0*/  UTMACMDFLUSH ;  /* 0x00000000000079b7 */ /* 0x0001e20000000000 */
[----:B---3--:R-:W-:Y:S04]  /*9900*/  DEPBAR.LE SB0, 0x1 ;  /* 0x000080400000791a */ /* 0x008fe80000000000 */
.L_x_141:
[----:B------:R-:W-:Y:S05]  /*9910*/  BSYNC.RECONVERGENT B0 ;  /* 0x0000000000007941 */ /* 0x000fea0003800200 */
.L_x_140:
[----:B------:R-:W-:Y:S01]  /*9920*/  BAR.SYNC.DEFER_BLOCKING 0x1, 0x80 ;  /* 0x0042000000007b1d */ /* 0x000fe20000010000 */
[----:B------:R-:W-:Y:S01]  /*9930*/  UISETP.NE.AND UP0, UPT, UR47, -0x4, UPT ;  /* 0xfffffffc2f00788c */ /* 0x000fe2000bf05270 */
[----:B------:R-:W-:Y:S08]  /*9940*/  IADD3 R0, PT, PT, R36, 0x1, RZ ;  /* 0x0000000124007810 */ /* 0x000ff00007ffe0ff */
[----:B------:R-:W-:Y:S05]  /*9950*/  BRA.U !UP0, `(.L_x_142) ;  /* 0x0000000108247547 */ /* 0x000fea000b800000 */
[----:B------:R-:W-:Y:S01]  /*9960*/  ISETP.NE.AND P0, PT, R97, RZ, PT ;  /* 0x000000ff6100720c */ /* 0x000fe20003f05270 */
[----:B------:R-:W-:Y:S01]  /*9970*/  IMAD.U32 R2, RZ, RZ, UR46 ;  /* 0x0000002eff027e24 */ /* 0x000fe2000f8e00ff */
[----:B------:R-:W-:Y:S04]  /*9980*/  UIADD3 UR4, UPT, UPT, UR46, 0x1, URZ ;  /* 0x000000012e047890 */ /* 0x000fe8000fffe0ff */
[----:B------:R-:W-:Y:S04]  /*9990*/  UISETP.NE.AND UP0, UPT, UR4, 0x4, UPT ;  /* 0x000000040400788c */ /* 0x000fe8000bf05270 */
[----:B------:R-:W-:Y:S03]  /*99a0*/  USEL UR46, UR4, URZ, UP0 ;  /* 0x000000ff042e7287 */ /* 0x000fe60008000000 */
[----:B------:R-:W-:Y:S05]  /*99b0*/  @P0 LEA R2, R2, UR43, 0x3 ;  /* 0x0000002b02020c11 */ /* 0x000fea000f8e18ff */
[----:B------:R-:W-:Y:S05]  /*99c0*/  @P0 VIADD R2, R2, 0x50 ;  /* 0x0000005002020836 */ /* 0x000fea0000000000 */
[----:B------:R-:W-:Y:S04]  /*99d0*/  @P0 PRMT R2, R99, 0x654, R2 ;  /* 0x0000065463020816 */ /* 0x000fe80000000002 */
[----:B------:R3:W-:Y:S03]  /*99e0*/  @P0 SYNCS.ARRIVE.TRANS64.RED.A1T0 RZ, [R2+URZ], RZ ;  /* 0x000000ff02ff09a7 */ /* 0x0007e600081004ff */
.L_x_142:
[----:B------:R-:W-:Y:S01]  /*99f0*/  R2UR UR5, R82 ;  /* 0x00000000520572ca */ /* 0x000fe200000e0000 */
[----:B------:R-:W-:Y:S01]  /*9a00*/  UISETP.NE.AND UP0, UPT, UR61, URZ, UPT ;  /* 0x000000ff3d00728c */ /* 0x000fe2000bf05270 */
[----:B------:R-:W-:Y:S01]  /*9a10*/  R2UR UR4, R83 ;  /* 0x00000000530472ca */ /* 0x000fe200000e0000 */
[----:B------:R-:W-:Y:S01]  /*9a20*/  UIADD3 UR47, UPT, UPT, UR47, 0x4, URZ ;  /* 0x000000042f2f7890 */ /* 0x000fe2000fffe0ff */
[----:B------:R-:W-:Y:S01]  /*9a30*/  ISETP.NE.AND P0, PT, R87, 0x2, PT ;  /* 0x000000025700780c */ /* 0x000fe20003f05270 */
[----:B------:R-:W-:Y:S01]  /*9a40*/  UMOV UR36, UR60 ;  /* 0x0000003c00247c82 */ /* 0x000fe20008000000 */
[----:B------:R-:W-:Y:S02]  /*9a50*/  ISETP.NE.AND P1, PT, R0, 0x4, PT ;  /* 0x000000040000780c */ /* 0x000fe40003f25270 */
[----:B---3--:R-:W-:Y:S02]  /*9a60*/  SEL R2, RZ, 0x1, P0 ;  /* 0x00000001ff027807 */ /* 0x008fe40000000000 */
[----:B------:R-:W-:Y:S02]  /*9a70*/  SEL R3, RZ, 0x1, P1 ;  /* 0x00000001ff037807 */ /* 0x000fe40000800000 */
[----:B------:R-:W-:Y:S01]  /*9a80*/  LOP3.LUT R89, R89, R2, RZ, 0x3c, !PT ;  /* 0x0000000259597212 */ /* 0x000fe200078e3cff */
[----:B------:R-:W-:Y:S01]  /*9a90*/  UIADD3 UR32, UPT, UPT, UR37, UR5, URZ ;  /* 0x0000000525207290 */ /* 0x000fe2000fffe0ff */
[----:B------:R-:W-:Y:S01]  /*9aa0*/  LOP3.LUT R90, R90, R3, RZ, 0x3c, !PT ;  /* 0x000000035a5a7212 */ /* 0x000fe200078e3cff */
[----:B------:R-:W-:Y:S01]  /*9ab0*/  UIADD3 UR20, UPT, UPT, UR38, UR4, URZ ;  /* 0x0000000426147290 */ /* 0x000fe2000fffe0ff */
[----:B------:R-:W-:Y:S02]  /*9ac0*/  SEL R87, R87, RZ, P0 ;  /* 0x000000ff57577207 */ /* 0x000fe40000000000 */
[----:B------:R-:W-:Y:S01]  /*9ad0*/  SEL R36, R0, RZ, P1 ;  /* 0x000000ff00247207 */ /* 0x000fe20000800000 */
[----:B------:R-:W-:Y:S08]  /*9ae0*/  BRA.U UP0, `(.L_x_143) ;  /* 0xffffffbd00a07547 */ /* 0x000ff0000b83ffff */
[----:B------:R-:W-:-:S13]  /*9af0*/  R2UR UR4, R84 ;  /* 0x00000000540472ca */ /* 0x000fda00000e0000 */
[----:B------:R-:W-:-:S09]  /*9b00*/  UISETP.NE.AND UP0, UPT, UR4, URZ, UPT ;  /* 0x000000ff0400728c */ /* 0x000fd2000bf05270 */
[----:B------:R-:W-:Y:S05]  /*9b10*/  BRA.U !UP0, `(.L_x_144) ;  /* 0x0000000108487547 */ /* 0x000fea000b800000 */
[----:B------:R-:W3:Y:S02]  /*9b20*/  LDCU.64 UR4, c[0x0][0x890] ;  /* 0x00011200ff0477ac */ /* 0x000ee40008000a00 */
[----:B---3--:R-:W-:-:S04]  /*9b30*/  UISETP.NE.U32.AND UP0, UPT, UR4, URZ, UPT ;  /* 0x000000ff0400728c */ /* 0x008fc8000bf05070 */
[----:B------:R-:W-:-:S09]  /*9b40*/  UISETP.NE.AND.EX UP0, UPT, UR5, URZ, UPT, UP0 ;  /* 0x000000ff0500728c */ /* 0x000fd2000bf05300 */
[----:B------:R-:W-:Y:S05]  /*9b50*/  BRA.U UP0, `(.L_x_145) ;  /* 0x00000001000c7547 */ /* 0x000fea000b800000 */
[----:B------:R-:W-:-:S13]  /*9b60*/  FSETP.NEU.AND P0, PT, R41, RZ, PT ;  /* 0x000000ff2900720b */ /* 0x000fda0003f0d000 */
[----:B------:R-:W-:Y:S05]  /*9b70*/  @!P0 EXIT ;  /* 0x000000000000894d */ /* 0x000fea0003800000 */
[----:B------:R-:W-:Y:S05]  /*9b80*/  BRA `(.L_x_144) ;  /* 0x00000000002c7947 */ /* 0x000fea0003800000 */
.L_x_145:
[----:B------:R-:W-:Y:S01]  /*9b90*/  ISETP.NE.AND P0, PT, R86, RZ, PT ;  /* 0x000000ff5600720c */ /* 0x000fe20003f05270 */
[----:B------:R-:W-:-:S12]  /*9ba0*/  BSSY.RECONVERGENT B0, `(.L_x_144) ;  /* 0x0000009000007945 */ /* 0x000fd80003800200 */
[----:B------:R-:W-:Y:S05]  /*9bb0*/  @P0 BRA `(.L_x_146) ;  /* 0x0000000000140947 */ /* 0x000fea0003800000 */
[----:B------:R-:W3:Y:S02]  /*9bc0*/  LDCU.64 UR4, c[0x0][0x888] ;  /* 0x00011100ff0477ac */ /* 0x000ee40008000a00 */
[----:B---3--:R-:W-:-:S04]  /*9bd0*/  ISETP.NE.U32.AND P0, PT, RZ, UR4, PT ;  /* 0x00000004ff007c0c */ /* 0x008fc8000bf05070 */
[----:B------:R-:W-:-:S13]  /*9be0*/  ISETP.NE.AND.EX P0, PT, RZ, UR5, PT, P0 ;  /* 0x00000005ff007c0c */ /* 0x000fda000bf05300 */
[----:B------:R-:W-:Y:S05]  /*9bf0*/  @!P0 EXIT ;  /* 0x000000000000894d */ /* 0x000fea0003800000 */
[----:B------:R-:W-:Y:S05]  /*9c00*/  BRA `(.L_x_147) ;  /* 0x0000000000087947 */ /* 0x000fea0003800000 */
.L_x_146:
[----:B------:R-:W-:-:S13]  /*9c10*/  FSETP.NEU.AND P0, PT, R41, RZ, PT ;  /* 0x000000ff2900720b */ /* 0x000fda0003f0d000 */
[----:B------:R-:W-:Y:S05]  /*9c20*/  @!P0 EXIT ;  /* 0x000000000000894d */ /* 0x000fea0003800000 */
.L_x_147:
[----:B------:R-:W-:Y:S05]  /*9c30*/  BSYNC.RECONVERGENT B0 ;  /* 0x0000000000007941 */ /* 0x000fea0003800200 */
.L_x_144:
[----:B------:R-:W3:Y:S01]  /*9c40*/  S2UR UR5, SR_CgaCtaId ;  /* 0x00000000000579c3 */ /* 0x000ee20000008800 */
[----:B------:R-:W-:Y:S01]  /*9c50*/  ULEA UR4, UR46, UR43, 0x3 ;  /* 0x0000002b2e047291 */ /* 0x000fe2000f8e18ff */
[----:B------:R-:W-:-:S04]  /*9c60*/  DEPBAR.LE SB0, 0x0 ;  /* 0x000080000000791a */ /* 0x000fc80000000000 */
[----:B------:R-:W-:-:S04]  /*9c70*/  UIADD3 UR4, UPT, UPT, UR4, 0x50, URZ ;  /* 0x0000005004047890 */ /* 0x000fc8000fffe0ff */
[----:B---3--:R-:W-:-:S09]  /*9c80*/  UPRMT UR4, UR5, 0x654, UR4 ;  /* 0x0000065405047896 */ /* 0x008fd20008000004 */
[----:B------:R-:W-:Y:S01]  /*9c90*/  SYNCS.ARRIVE.TRANS64.RED.A1T0 RZ, [UR4], RZ ;  /* 0x000000ffffff79a7 */ /* 0x000fe20008100404 */
[----:B------:R-:W-:Y:S05]  /*9ca0*/  EXIT ;  /* 0x000000000000794d */ /* 0x000fea0003800000 */
.L_x_24:
[----:B-1----:R1:W2:Y:S02]  /*9cb0*/  SYNCS.PHASECHK.TRANS64.TRYWAIT P0, [R0+URZ+0xf0], R3 ;  /* 0x0000f003000075a7 */ /* 0x0022a400080011ff */
[----:B--2---:R-:W-:Y:S05]  /*9cc0*/  @!P0 NANOSLEEP.SYNCS 0x989680 ;  /* 0x009896800000895d */ /* 0x004fea0003900000 */
[----:B------:R-:W2:Y:S02]  /*9cd0*/  @!P0 SYNCS.PHASECHK.TRANS64 P0, [R0+URZ+0xf0], R3 ;  /* 0x0000f003000085a7 */ /* 0x000ea400080010ff */
[----:B--2---:R-:W-:Y:S05]  /*9ce0*/  @!P0 BRA `(.L_x_24) ;  /* 0xfffffffc00f08947 */ /* 0x004fea000383ffff */
[----:B------:R-:W-:Y:S05]  /*9cf0*/  BRA `(.L_x_148) ;  /* 0xffffff7c00787947 */ /* 0x000fea000383ffff */
.L_x_27:
[----:B-1----:R-:W-:-:S07]  /*9d00*/  MOV R0, UR33 ;  /* 0x0000002100007c02 */ /* 0x002fce0008000f00 */
.L_x_149:
[----:B-1----:R1:W2:Y:S02]  /*9d10*/  SYNCS.PHASECHK.TRANS64.TRYWAIT P0, [R0+URZ+0x18], R3 ;  /* 0x00001803000075a7 */ /* 0x0022a400080011ff */
[----:B--2---:R-:W-:Y:S05]  /*9d20*/  @!P0 NANOSLEEP.SYNCS 0x989680 ;  /* 0x009896800000895d */ /* 0x004fea0003900000 */
[----:B------:R-:W2:Y:S02]  /*9d30*/  @!P0 SYNCS.PHASECHK.TRANS64 P0, [R0+URZ+0x18], R3 ;  /* 0x00001803000085a7 */ /* 0x000ea400080010ff */
[----:B--2---:R-:W-:Y:S05]  /*9d40*/  @!P0 BRA `(.L_x_149) ;  /* 0xfffffffc00f08947 */ /* 0x004fea000383ffff */
[----:B------:R-:W-:Y:S05]  /*9d50*/  BRA `(.L_x_26) ;  /* 0xffffff7c00c87947 */ /* 0x000fea000383ffff */
.L_x_34:
[----:B-1----:R-:W-:-:S07]  /*9d60*/  MOV R0, UR17 ;  /* 0x0000001100007c02 */ /* 0x002fce0008000f00 */
.L_x_150:
[----:B-1----:R1:W2:Y:S02]  /*9d70*/  SYNCS.PHASECHK.TRANS64.TRYWAIT P0, [R0+URZ+0x18], R3 ;  /* 0x00001803000075a7 */ /* 0x0022a400080011ff */
[----:B--2---:R-:W-:Y:S05]  /*9d80*/  @!P0 NANOSLEEP.SYNCS 0x989680 ;  /* 0x009896800000895d */ /* 0x004fea0003900000 */
[----:B------:R-:W2:Y:S02]  /*9d90*/  @!P0 SYNCS.PHASECHK.TRANS64 P0, [R0+URZ+0x18], R3 ;  /* 0x00001803000085a7 */ /* 0x000ea400080010ff */
[----:B--2---:R-:W-:Y:S05]  /*9da0*/  @!P0 BRA `(.L_x_150) ;  /* 0xfffffffc00f08947 */ /* 0x004fea000383ffff */
[----:B------:R-:W-:Y:S05]  /*9db0*/  BRA `(.L_x_33) ;  /* 0xffffff80008c7947 */ /* 0x000fea000383ffff */
.L_x_39:
[----:B-1----:R1:W2:Y:S02]  /*9dc0*/  SYNCS.PHASECHK.TRANS64.TRYWAIT P0, [R3+URZ+0x80], R0 ;  /* 0x00008000030075a7 */ /* 0x0022a400080011ff */
[----:B--2---:R-:W-:Y:S05]  /*9dd0*/  @!P0 NANOSLEEP.SYNCS 0x989680 ;  /* 0x009896800000895d */ /* 0x004fea0003900000 */
[----:B------:R-:W2:Y:S02]  /*9de0*/  @!P0 SYNCS.PHASECHK.TRANS64 P0, [R3+URZ+0x80], R0 ;  /* 0x00008000030085a7 */ /* 0x000ea400080010ff */
[----:B--2---:R-:W-:Y:S05]  /*9df0*/  @!P0 BRA `(.L_x_39) ;  /* 0xfffffffc00f08947 */ /* 0x004fea000383ffff */
[----:B------:R-:W-:Y:S05]  /*9e00*/  BRA `(.L_x_151) ;  /* 0xffffff8400307947 */ /* 0x000fea000383ffff */
.L_x_43:
[----:B-1----:R-:W-:-:S07]  /*9e10*/  MOV R0, UR4 ;  /* 0x0000000400007c02 */ /* 0x002fce0008000f00 */
.L_x_152:
[----:B-1----:R1:W2:Y:S02]  /*9e20*/  SYNCS.PHASECHK.TRANS64.TRYWAIT P0, [R0+URZ], R3 ;  /* 0x00000003000075a7 */ /* 0x0022a400080011ff */
[----:B--2---:R-:W-:Y:S05]  /*9e30*/  @!P0 NANOSLEEP.SYNCS 0x989680 ;  /* 0x009896800000895d */ /* 0x004fea0003900000 */
[----:B------:R-:W2:Y:S02]  /*9e40*/  @!P0 SYNCS.PHASECHK.TRANS64 P0, [R0+URZ], R3 ;  /* 0x00000003000085a7 */ /* 0x000ea400080010ff */
[----:B--2---:R-:W-:Y:S05]  /*9e50*/  @!P0 BRA `(.L_x_152) ;  /* 0xfffffffc00f08947 */ /* 0x004fea000383ffff */
[----:B------:R-:W-:Y:S05]  /*9e60*/  BRA `(.L_x_153) ;  /* 0xffffff8800dc7947 */ /* 0x000fea000383ffff */
.L_x_44:
[----:B------:R-:W-:-:S07]  /*9e70*/  MOV R0, UR5 ;  /* 0x0000000500007c02 */ /* 0x000fce0008000f00 */
.L_x_154:
[----:B-1----:R1:W2:Y:S02]  /*9e80*/  SYNCS.PHASECHK.TRANS64.TRYWAIT P0, [R0+URZ], R3 ;  /* 0x00000003000075a7 */ /* 0x0022a400080011ff */
[----:B--2---:R-:W-:Y:S05]  /*9e90*/  @!P0 NANOSLEEP.SYNCS 0x989680 ;  /* 0x009896800000895d */ /* 0x004fea0003900000 */
[----:B------:R-:W2:Y:S02]  /*9ea0*/  @!P0 SYNCS.PHASECHK.TRANS64 P0, [R0+URZ], R3 ;  /* 0x00000003000085a7 */ /* 0x000ea400080010ff */
[----:B--2---:R-:W-:Y:S05]  /*9eb0*/  @!P0 BRA `(.L_x_154) ;  /* 0xfffffffc00f08947 */ /* 0x004fea000383ffff */
[----:B------:R-:W-:Y:S05]  /*9ec0*/  BRA `(.L_x_155) ;  /* 0xffffff8800e87947 */ /* 0x000fea000383ffff */
.L_x_47:
[----:B-1----:R1:W2:Y:S02]  /*9ed0*/  SYNCS.PHASECHK.TRANS64.TRYWAIT P0, [R0+URZ+0xe0], R5 ;  /* 0x0000e005000075a7 */ /* 0x0022a400080011ff */
[----:B--2---:R-:W-:Y:S05]  /*9ee0*/  @!P0 NANOSLEEP.SYNCS 0x989680 ;  /* 0x009896800000895d */ /* 0x004fea0003900000 */
[----:B------:R-:W2:Y:S02]  /*9ef0*/  @!P0 SYNCS.PHASECHK.TRANS64 P0, [R0+URZ+0xe0], R5 ;  /* 0x0000e005000085a7 */ /* 0x000ea400080010ff */
[----:B--2---:R-:W-:Y:S05]  /*9f00*/  @!P0 BRA `(.L_x_47) ;  /* 0xfffffffc00f08947 */ /* 0x004fea000383ffff */
[----:B------:R-:W-:Y:S05]  /*9f10*/  BRA `(.L_x_156) ;  /* 0xffffff8c004c7947 */ /* 0x000fea000383ffff */
.L_x_48:
[----:B------:R-:W-:-:S07]  /*9f20*/  MOV R0, UR4 ;  /* 0x0000000400007c02 */ /* 0x000fce0008000f00 */
.L_x_157:
[----:B-1----:R1:W2:Y:S02]  /*9f30*/  SYNCS.PHASECHK.TRANS64.TRYWAIT P0, [R0+URZ+0x90], R7 ;  /* 0x00009007000075a7 */ /* 0x0022a400080011ff */
[----:B--2---:R-:W-:Y:S05]  /*9f40*/  @!P0 NANOSLEEP.SYNCS 0x989680 ;  /* 0x009896800000895d */ /* 0x004fea0003900000 */
[----:B------:R-:W2:Y:S02]  /*9f50*/  @!P0 SYNCS.PHASECHK.TRANS64 P0, [R0+URZ+0x90], R7 ;  /* 0x00009007000085a7 */ /* 0x000ea400080010ff */
[----:B--2---:R-:W-:Y:S05]  /*9f60*/  @!P0 BRA `(.L_x_157) ;  /* 0xfffffffc00f08947 */ /* 0x004fea000383ffff */
[----:B------:R-:W-:Y:S05]  /*9f70*/  BRA `(.L_x_158) ;  /* 0xffffff8c005c7947 */ /* 0x000fea000383ffff */
.L_x_49:
[----:B-1----:R1:W2:Y:S02]  /*9f80*/  SYNCS.PHASECHK.TRANS64.TRYWAIT P1, [R0+URZ+0x80], R5 ;  /* 0x00008005000075a7 */ /* 0x0022a400080211ff */
[----:B--2---:R-:W-:Y:S05]  /*9f90*/  @!P1 NANOSLEEP.SYNCS 0x989680 ;  /* 0x009896800000995d */ /* 0x004fea0003900000 */
[----:B------:R-:W2:Y:S02]  /*9fa0*/  @!P1 SYNCS.PHASECHK.TRANS64 P1, [R0+URZ+0x80], R5 ;  /* 0x00008005000095a7 */ /* 0x000ea400080210ff */
[----:B--2---:R-:W-:Y:S05]  /*9fb0*/  @!P1 BRA `(.L_x_49) ;  /* 0xfffffffc00f09947 */ /* 0x004fea000383ffff */
[----:B------:R-:W-:Y:S05]  /*9fc0*/  BRA `(.L_x_159) ;  /* 0xffffff8c008c7947 */ /* 0x000fea000383ffff */
.L_x_52:
[----:B------:R-:W-:-:S07]  /*9fd0*/  MOV R0, UR4 ;  /* 0x0000000400007c02 */ /* 0x000fce0008000f00 */
.L_x_160:
[----:B-1----:R1:W2:Y:S02]  /*9fe0*/  SYNCS.PHASECHK.TRANS64.TRYWAIT P0, [R0+URZ+0x90], R3 ;  /* 0x00009003000075a7 */ /* 0x0022a400080011ff */
[----:B--2---:R-:W-:Y:S05]  /*9ff0*/  @!P0 NANOSLEEP.SYNCS 0x989680 ;  /* 0x009896800000895d */ /* 0x004fea0003900000 */
[----:B------:R-:W2:Y:S02]  /*a000*/  @!P0 SYNCS.PHASECHK.TRANS64 P0, [R0+URZ+0x90], R3 ;  /* 0x00009003000085a7 */ /* 0x000ea400080010ff */
[----:B--2---:R-:W-:Y:S05]  /*a010*/  @!P0 BRA `(.L_x_160) ;  /* 0xfffffffc00f08947 */ /* 0x004fea000383ffff */
[----:B------:R-:W-:Y:S05]  /*a020*/  BRA `(.L_x_51) ;  /* 0xffffff8c00e07947 */ /* 0x000fea000383ffff */
.L_x_61:
[----:B-1----:R-:W-:-:S04]  /*a030*/  MOV R5, UR5 ;  /* 0x0000000500057c02 */ /* 0x002fc80008000f00 */
[----:B------:R1:W2:Y:S03]  /*a040*/  SYNCS.PHASECHK.TRANS64.TRYWAIT P0, [R5+URZ+0x8], R6 ;  /* 0x00000806050075a7 */ /* 0x0002a600080011ff */
[----:B--2---:R-:W-:Y:S05]  /*a050*/  @!P0 NANOSLEEP.SYNCS 0x989680 ;  /* 0x009896800000895d */ /* 0x004fea0003900000 */
[----:B------:R-:W2:Y:S02]  /*a060*/  @!P0 SYNCS.PHASECHK.TRANS64 P0, [R5+URZ+0x8], R6 ;  /* 0x00000806050085a7 */ /* 0x000ea400080010ff */
[----:B--2---:R-:W-:Y:S05]  /*a070*/  @!P0 BRA `(.L_x_61) ;  /* 0xfffffffc00ec8947 */ /* 0x004fea000383ffff */
[----:B------:R-:W-:Y:S05]  /*a080*/  BRA `(.L_x_60) ;  /* 0xffffff9000987947 */ /* 0x000fea000383ffff */
.L_x_63:
[----:B------:R-:W-:Y:S01]  /*a090*/  BSSY B0, `(.L_x_161) ;  /* 0x0000006000007945 */ /* 0x000fe20003800000 */
[----:B------:R-:W-:-:S07]  /*a0a0*/  MOV R15, 0xffffffff ;  /* 0xffffffff000f7802 */ /* 0x000fce0000000f00 */
[----:B-1---5:R-:W-:Y:S05]  /*a0b0*/  WARPSYNC.COLLECTIVE R15, `(.L_x_162) ;  /* 0x000000000f0c7348 */ /* 0x022fea0003c00000 */
[----:B------:R-:W-:Y:S02]  /*a0c0*/  ELECT P6, UR79, PT ;  /* 0x00000000004f782f */ /* 0x000fe400038c0000 */
[----:B------:R-:W-:Y:S01]  /*a0d0*/  MOV R14, UR79 ;  /* 0x0000004f000e7c02 */ /* 0x000fe20008000f00 */
[----:B-1---5:R-:W-:Y:S10]  /*a0e0*/  ENDCOLLECTIVE ;  /* 0x000000000000791b */ /* 0x022ff40003800000 */
.L_x_162:
[----:B------:R-:W-:Y:S05]  /*a0f0*/  BSYNC B0 ;  /* 0x0000000000007941 */ /* 0x000fea0003800000 */
.L_x_161:
[----:B------:R-:W-:Y:S01]  /*a100*/  PLOP3.LUT P0, PT, P6, PT, PT, 0x80, 0x8 ;  /* 0x000000000008781c */ /* 0x000fe2000370f070 */
[----:B------:R-:W-:-:S12]  /*a110*/  BRA `(.L_x_163) ;  /* 0xffffff9000c47947 */ /* 0x000fd8000383ffff */
.L_x_65:
[----:B-1----:R-:W-:-:S04]  /*a120*/  MOV R3, UR5 ;  /* 0x0000000500037c02 */ /* 0x002fc80008000f00 */
[----:B------:R1:W2:Y:S03]  /*a130*/  SYNCS.PHASECHK.TRANS64.TRYWAIT P0, [R3+URZ+0x8], R4 ;  /* 0x00000804030075a7 */ /* 0x0002a600080011ff */
[----:B--2---:R-:W-:Y:S05]  /*a140*/  @!P0 NANOSLEEP.SYNCS 0x989680 ;  /* 0x009896800000895d */ /* 0x004fea0003900000 */
[----:B------:R-:W2:Y:S02]  /*a150*/  @!P0 SYNCS.PHASECHK.TRANS64 P0, [R3+URZ+0x8], R4 ;  /* 0x00000804030085a7 */ /* 0x000ea400080010ff */
[----:B--2---:R-:W-:Y:S05]  /*a160*/  @!P0 BRA `(.L_x_65) ;  /* 0xfffffffc00ec8947 */ /* 0x004fea000383ffff */
[----:B------:R-:W-:Y:S05]  /*a170*/  BRA `(.L_x_64) ;  /* 0xffffff9000c87947 */ /* 0x000fea000383ffff */
.L_x_66:
[----:B-1----:R1:W2:Y:S02]  /*a180*/  SYNCS.PHASECHK.TRANS64.TRYWAIT P0, [R0+URZ+0x80], R5 ;  /* 0x00008005000075a7 */ /* 0x0022a400080011ff */
[----:B--2---:R-:W-:Y:S05]  /*a190*/  @!P0 NANOSLEEP.SYNCS 0x989680 ;  /* 0x009896800000895d */ /* 0x004fea0003900000 */
[----:B------:R-:W2:Y:S02]  /*a1a0*/  @!P0 SYNCS.PHASECHK.TRANS64 P0, [R0+URZ+0x80], R5 ;  /* 0x00008005000085a7 */ /* 0x000ea400080010ff */
[----:B--2---:R-:W-:Y:S05]  /*a1b0*/  @!P0 BRA `(.L_x_66) ;  /* 0xfffffffc00f08947 */ /* 0x004fea000383ffff */
[----:B------:R-:W-:Y:S05]  /*a1c0*/  BRA `(.L_x_164) ;  /* 0xffffff9400a47947 */ /* 0x000fea000383ffff */
.L_x_68:
[----:B------:R-:W-:-:S07]  /*a1d0*/  MOV R0, UR23 ;  /* 0x0000001700007c02 */ /* 0x000fce0008000f00 */
.L_x_165:
[----:B-1----:R1:W2:Y:S02]  /*a1e0*/  SYNCS.PHASECHK.TRANS64.TRYWAIT P0, [R0+URZ+0xc0], R5 ;  /* 0x0000c005000075a7 */ /* 0x0022a400080011ff */
[----:B--2---:R-:W-:Y:S05]  /*a1f0*/  @!P0 NANOSLEEP.SYNCS 0x989680 ;  /* 0x009896800000895d */ /* 0x004fea0003900000 */
[----:B------:R-:W2:Y:S02]  /*a200*/  @!P0 SYNCS.PHASECHK.TRANS64 P0, [R0+URZ+0xc0], R5 ;  /* 0x0000c005000085a7 */ /* 0x000ea400080010ff */
[----:B--2---:R-:W-:Y:S05]  /*a210*/  @!P0 BRA `(.L_x_165) ;  /* 0xfffffffc00f08947 */ /* 0x004fea000383ffff */
[----:B------:R-:W-:Y:S05]  /*a220*/  BRA `(.L_x_166) ;  /* 0xffffff9400f07947 */ /* 0x000fea000383ffff */
.L_x_71:
[----:B------:R-:W-:Y:S07]  /*a230*/  MOV R0, UR5 ;  /* 0x0000000500007c02 */ /* 0x000fee0008000f00 */
.L_x_167:
[----:B-1----:R1:W2:Y:S02]  /*a240*/  SYNCS.PHASECHK.TRANS64.TRYWAIT P0, [R0+URZ], R5 ;  /* 0x00000005000075a7 */ /* 0x0022a400080011ff */
[----:B--2---:R-:W-:Y:S05]  /*a250*/  @!P0 NANOSLEEP.SYNCS 0x989680 ;  /* 0x009896800000895d */ /* 0x004fea0003900000 */
[----:B------:R-:W2:Y:S02]  /*a260*/  @!P0 SYNCS.PHASECHK.TRANS64 P0, [R0+URZ], R5 ;  /* 0x00000005000085a7 */ /* 0x000ea400080010ff */
[----:B--2---:R-:W-:Y:S05]  /*a270*/  @!P0 BRA `(.L_x_167) ;  /* 0xfffffffc00f08947 */ /* 0x004fea000383ffff */
[----:B------:R-:W-:Y:S05]  /*a280*/  BRA `(.L_x_70) ;  /* 0xffffff9800047947 */ /* 0x000fea000383ffff */
.L_x_75:
[----:B-1----:R-:W-:-:S07]  /*a290*/  MOV R0, UR4 ;  /* 0x0000000400007c02 */ /* 0x002fce0008000f00 */
.L_x_168:
[----:B-1----:R1:W2:Y:S02]  /*a2a0*/  SYNCS.PHASECHK.TRANS64.TRYWAIT P0, [R0+URZ], R3 ;  /* 0x00000003000075a7 */ /* 0x0022a400080011ff */
[----:B--2---:R-:W-:Y:S05]  /*a2b0*/  @!P0 NANOSLEEP.SYNCS 0x989680 ;  /* 0x009896800000895d */ /* 0x004fea0003900000 */
[----:B------:R-:W2:Y:S02]  /*a2c0*/  @!P0 SYNCS.PHASECHK.TRANS64 P0, [R0+URZ], R3 ;  /* 0x00000003000085a7 */ /* 0x000ea400080010ff */
[----:B--2---:R-:W-:Y:S05]  /*a2d0*/  @!P0 BRA `(.L_x_168) ;  /* 0xfffffffc00f08947 */ /* 0x004fea000383ffff */
[----:B------:R-:W-:Y:S05]  /*a2e0*/  BRA `(.L_x_169) ;  /* 0xffffff9800d07947 */ /* 0x000fea000383ffff */
.L_x_76:
[----:B------:R-:W-:-:S07]  /*a2f0*/  MOV R0, UR5 ;  /* 0x0000000500007c02 */ /* 0x000fce0008000f00 */
.L_x_170:
[----:B-1----:R1:W2:Y:S02]  /*a300*/  SYNCS.PHASECHK.TRANS64.TRYWAIT P0, [R0+URZ], R3 ;  /* 0x00000003000075a7 */ /* 0x0022a400080011ff */
[----:B--2---:R-:W-:Y:S05]  /*a310*/  @!P0 NANOSLEEP.SYNCS 0x989680 ;  /* 0x009896800000895d */ /* 0x004fea0003900000 */
[----:B------:R-:W2:Y:S02]  /*a320*/  @!P0 SYNCS.PHASECHK.TRANS64 P0, [R0+URZ], R3 ;  /* 0x00000003000085a7 */ /* 0x000ea400080010ff */
[----:B--2---:R-:W-:Y:S05]  /*a330*/  @!P0 BRA `(.L_x_170) ;  /* 0xfffffffc00f08947 */ /* 0x004fea000383ffff */
[----:B------:R-:W-:Y:S05]  /*a340*/  BRA `(.L_x_171) ;  /* 0xffffff9800dc7947 */ /* 0x000fea000383ffff */
.L_x_77:
[----:B------:R-:W-:-:S07]  /*a350*/  MOV R0, UR5 ;  /* 0x0000000500007c02 */ /* 0x000fce0008000f00 */
.L_x_172:
[----:B-1----:R1:W2:Y:S02]  /*a360*/  SYNCS.PHASECHK.TRANS64.TRYWAIT P0, [R0+URZ], R3 ;  /* 0x00000003000075a7 */ /* 0x0022a400080011ff */
[----:B--2---:R-:W-:Y:S05]  /*a370*/  @!P0 NANOSLEEP.SYNCS 0x989680 ;  /* 0x009896800000895d */ /* 0x004fea0003900000 */
[----:B------:R-:W2:Y:S02]  /*a380*/  @!P0 SYNCS.PHASECHK.TRANS64 P0, [R0+URZ], R3 ;  /* 0x00000003000085a7 */ /* 0x000ea400080010ff */
[----:B--2---:R-:W-:Y:S05]  /*a390*/  @!P0 BRA `(.L_x_172) ;  /* 0xfffffffc00f08947 */ /* 0x004fea000383ffff */
[----:B------:R-:W-:Y:S05]  /*a3a0*/  BRA `(.L_x_173) ;  /* 0xffffff9800e87947 */ /* 0x000fea000383ffff */
.L_x_80:
[----:B------:R-:W-:-:S07]  /*a3b0*/  MOV R0, UR17 ;  /* 0x0000001100007c02 */ /* 0x000fce0008000f00 */
.L_x_174:
[----:B-1----:R1:W2:Y:S02]  /*a3c0*/  SYNCS.PHASECHK.TRANS64.TRYWAIT P1, [R0+URZ+0x100], R3 ;  /* 0x00010003000075a7 */ /* 0x0022a400080211ff */
[----:B--2---:R-:W-:Y:S05]  /*a3d0*/  @!P1 NANOSLEEP.SYNCS 0x989680 ;  /* 0x009896800000995d */ /* 0x004fea0003900000 */
[----:B------:R-:W2:Y:S02]  /*a3e0*/  @!P1 SYNCS.PHASECHK.TRANS64 P1, [R0+URZ+0x100], R3 ;  /* 0x00010003000095a7 */ /* 0x000ea400080210ff */
[----:B--2---:R-:W-:Y:S05]  /*a3f0*/  @!P1 BRA `(.L_x_174) ;  /* 0xfffffffc00f09947 */ /* 0x004fea000383ffff */
[----:B------:R-:W-:Y:S05]  /*a400*/  BRA `(.L_x_175) ;  /* 0xffffff9c00347947 */ /* 0x000fea000383ffff */
.L_x_85:
[----:B--2---:R2:W3:Y:S02]  /*a410*/  SYNCS.PHASECHK.TRANS64.TRYWAIT P0, [R12+URZ+0x80], R9 ;  /* 0x000080090c0075a7 */ /* 0x0044e400080011ff */
[----:B---3--:R-:W-:Y:S05]  /*a420*/  @!P0 NANOSLEEP.SYNCS 0x989680 ;  /* 0x009896800000895d */ /* 0x008fea0003900000 */
[----:B------:R-:W3:Y:S02]  /*a430*/  @!P0 SYNCS.PHASECHK.TRANS64 P0, [R12+URZ+0x80], R9 ;  /* 0x000080090c0085a7 */ /* 0x000ee400080010ff */
[----:B---3--:R-:W-:Y:S05]  /*a440*/  @!P0 BRA `(.L_x_85) ;  /* 0xfffffffc00f08947 */ /* 0x008fea000383ffff */
[----:B------:R-:W-:Y:S05]  /*a450*/  BRA `(.L_x_176) ;  /* 0xffffffa0006c7947 */ /* 0x000fea000383ffff */
.L_x_88:
[----:B------:R-:W-:Y:S07]  /*a460*/  MOV R0, UR21 ;  /* 0x0000001500007c02 */ /* 0x000fee0008000f00 */
.L_x_177:
[----:B--2---:R2:W3:Y:S02]  /*a470*/  SYNCS.PHASECHK.TRANS64.TRYWAIT P2, [R0+URZ+0x78], R11 ;  /* 0x0000780b000075a7 */ /* 0x0044e400080411ff */
[----:B---3--:R-:W-:Y:S05]  /*a480*/  @!P2 NANOSLEEP.SYNCS 0x989680 ;  /* 0x009896800000a95d */ /* 0x008fea0003900000 */
[----:B------:R-:W3:Y:S02]  /*a490*/  @!P2 SYNCS.PHASECHK.TRANS64 P2, [R0+URZ+0x78], R11 ;  /* 0x0000780b0000a5a7 */ /* 0x000ee400080410ff */
[----:B---3--:R-:W-:Y:S05]  /*a4a0*/  @!P2 BRA `(.L_x_177) ;  /* 0xfffffffc00f0a947 */ /* 0x008fea000383ffff */
[----:B------:R-:W-:Y:S05]  /*a4b0*/  BRA `(.L_x_87) ;  /* 0xffffffa400d47947 */ /* 0x000fea000383ffff */
.L_x_91:
[----:B--2---:R-:W-:Y:S07]  /*a4c0*/  MOV R0, UR21 ;  /* 0x0000001500007c02 */ /* 0x004fee0008000f00 */
.L_x_178:
[----:B--2---:R2:W3:Y:S02]  /*a4d0*/  SYNCS.PHASECHK.TRANS64.TRYWAIT P0, [R0+URZ+0x50], R9 ;  /* 0x00005009000075a7 */ /* 0x0044e400080011ff */
[----:B---3--:R-:W-:Y:S05]  /*a4e0*/  @!P0 NANOSLEEP.SYNCS 0x989680 ;  /* 0x009896800000895d */ /* 0x008fea0003900000 */
[----:B------:R-:W3:Y:S02]  /*a4f0*/  @!P0 SYNCS.PHASECHK.TRANS64 P0, [R0+URZ+0x50], R9 ;  /* 0x00005009000085a7 */ /* 0x000ee400080010ff */
[----:B---3--:R-:W-:Y:S05]  /*a500*/  @!P0 BRA `(.L_x_178) ;  /* 0xfffffffc00f08947 */ /* 0x008fea000383ffff */
[----:B------:R-:W-:Y:S05]  /*a510*/  BRA `(.L_x_179) ;  /* 0xffffffa800307947 */ /* 0x000fea000383ffff */
.L_x_92:
[----:B------:R-:W-:Y:S07]  /*a520*/  MOV R0, UR21 ;  /* 0x0000001500007c02 */ /* 0x000fee0008000f00 */
.L_x_180:
[----:B--2---:R2:W3:Y:S02]  /*a530*/  SYNCS.PHASECHK.TRANS64.TRYWAIT P0, [R0+URZ+0x58], R9 ;  /* 0x00005809000075a7 */ /* 0x0044e400080011ff */
[----:B---3--:R-:W-:Y:S05]  /*a540*/  @!P0 NANOSLEEP.SYNCS 0x989680 ;  /* 0x009896800000895d */ /* 0x008fea0003900000 */
[----:B------:R-:W3:Y:S02]  /*a550*/  @!P0 SYNCS.PHASECHK.TRANS64 P0, [R0+URZ+0x58], R9 ;  /* 0x00005809000085a7 */ /* 0x000ee400080010ff */
[----:B---3--:R-:W-:Y:S05]  /*a560*/  @!P0 BRA `(.L_x_180) ;  /* 0xfffffffc00f08947 */ /* 0x008fea000383ffff */
[----:B------:R-:W-:Y:S05]  /*a570*/  BRA `(.L_x_181) ;  /* 0xffffffa800887947 */ /* 0x000fea000383ffff */
.L_x_93:
[----:B------:R-:W-:Y:S07]  /*a580*/  MOV R0, UR21 ;  /* 0x0000001500007c02 */ /* 0x000fee0008000f00 */
.L_x_182:
[----:B--2---:R2:W3:Y:S02]  /*a590*/  SYNCS.PHASECHK.TRANS64.TRYWAIT P0, [R0+URZ+0x60], R9 ;  /* 0x00006009000075a7 */ /* 0x0044e400080011ff */
[----:B---3--:R-:W-:Y:S05]  /*a5a0*/  @!P0 NANOSLEEP.SYNCS 0x989680 ;  /* 0x009896800000895d */ /* 0x008fea0003900000 */
[----:B------:R-:W3:Y:S02]  /*a5b0*/  @!P0 SYNCS.PHASECHK.TRANS64 P0, [R0+URZ+0x60], R9 ;  /* 0x00006009000085a7 */ /* 0x000ee400080010ff */
[----:B---3--:R-:W-:Y:S05]  /*a5c0*/  @!P0 BRA `(.L_x_182) ;  /* 0xfffffffc00f08947 */ /* 0x008fea000383ffff */
[----:B------:R-:W-:Y:S05]  /*a5d0*/  BRA `(.L_x_183) ;  /* 0xffffffa800e47947 */ /* 0x000fea000383ffff */
.L_x_94:
[----:B------:R-:W-:Y:S07]  /*a5e0*/  MOV R0, UR21 ;  /* 0x0000001500007c02 */ /* 0x000fee0008000f00 */
.L_x_184:
[----:B--2---:R2:W3:Y:S02]  /*a5f0*/  SYNCS.PHASECHK.TRANS64.TRYWAIT P0, [R0+URZ+0x68], R9 ;  /* 0x00006809000075a7 */ /* 0x0044e400080011ff */
[----:B---3--:R-:W-:Y:S05]  /*a600*/  @!P0 NANOSLEEP.SYNCS 0x989680 ;  /* 0x009896800000895d */ /* 0x008fea0003900000 */
[----:B------:R-:W3:Y:S02]  /*a610*/  @!P0 SYNCS.PHASECHK.TRANS64 P0, [R0+URZ+0x68], R9 ;  /* 0x00006809000085a7 */ /* 0x000ee400080010ff */
[----:B---3--:R-:W-:Y:S05]  /*a620*/  @!P0 BRA `(.L_x_184) ;  /* 0xfffffffc00f08947 */ /* 0x008fea000383ffff */
[----:B------:R-:W-:Y:S05]  /*a630*/  BRA `(.L_x_185) ;  /* 0xffffffac00407947 */ /* 0x000fea000383ffff */
.L_x_96:
[----:B------:R-:W-:-:S07]  /*a640*/  MOV R0, UR21 ;  /* 0x0000001500007c02 */ /* 0x000fce0008000f00 */
.L_x_186:
[----:B--2---:R2:W4:Y:S02]  /*a650*/  SYNCS.PHASECHK.TRANS64.TRYWAIT P0, [R0+URZ+0x50], R3 ;  /* 0x00005003000075a7 */ /* 0x00452400080011ff */
[----:B----4-:R-:W-:Y:S05]  /*a660*/  @!P0 NANOSLEEP.SYNCS 0x989680 ;  /* 0x009896800000895d */ /* 0x010fea0003900000 */
[----:B------:R-:W4:Y:S02]  /*a670*/  @!P0 SYNCS.PHASECHK.TRANS64 P0, [R0+URZ+0x50], R3 ;  /* 0x00005003000085a7 */ /* 0x000f2400080010ff */
[----:B----4-:R-:W-:Y:S05]  /*a680*/  @!P0 BRA `(.L_x_186) ;  /* 0xfffffffc00f08947 */ /* 0x010fea000383ffff */
[----:B------:R-:W-:Y:S05]  /*a690*/  BRA `(.L_x_187) ;  /* 0xffffffac00d07947 */ /* 0x000fea000383ffff */
.L_x_97:
[----:B--2---:R-:W-:-:S07]  /*a6a0*/  MOV R0, UR21 ;  /* 0x0000001500007c02 */ /* 0x004fce0008000f00 */
.L_x_188:
[----:B--2---:R2:W4:Y:S02]  /*a6b0*/  SYNCS.PHASECHK.TRANS64.TRYWAIT P0, [R0+URZ+0x58], R3 ;  /* 0x00005803000075a7 */ /* 0x00452400080011ff */
[----:B----4-:R-:W-:Y:S05]  /*a6c0*/  @!P0 NANOSLEEP.SYNCS 0x989680 ;  /* 0x009896800000895d */ /* 0x010fea0003900000 */
[----:B------:R-:W4:Y:S02]  /*a6d0*/  @!P0 SYNCS.PHASECHK.TRANS64 P0, [R0+URZ+0x58], R3 ;  /* 0x00005803000085a7 */ /* 0x000f2400080010ff */
[----:B----4-:R-:W-:Y:S05]  /*a6e0*/  @!P0 BRA `(.L_x_188) ;  /* 0xfffffffc00f08947 */ /* 0x010fea000383ffff */
[----:B------:R-:W-:Y:S05]  /*a6f0*/  BRA `(.L_x_189) ;  /* 0xffffffac00c07947 */ /* 0x000fea000383ffff */
.L_x_98:
[----:B--2---:R-:W-:-:S07]  /*a700*/  MOV R0, UR21 ;  /* 0x0000001500007c02 */ /* 0x004fce0008000f00 */
.L_x_190:
[----:B--2---:R2:W4:Y:S02]  /*a710*/  SYNCS.PHASECHK.TRANS64.TRYWAIT P0, [R0+URZ+0x60], R3 ;  /* 0x00006003000075a7 */ /* 0x00452400080011ff */
[----:B----4-:R-:W-:Y:S05]  /*a720*/  @!P0 NANOSLEEP.SYNCS 0x989680 ;  /* 0x009896800000895d */ /* 0x010fea0003900000 */
[----:B------:R-:W4:Y:S02]  /*a730*/  @!P0 SYNCS.PHASECHK.TRANS64 P0, [R0+URZ+0x60], R3 ;  /* 0x00006003000085a7 */ /* 0x000f2400080010ff */
[----:B----4-:R-:W-:Y:S05]  /*a740*/  @!P0 BRA `(.L_x_190) ;  /* 0xfffffffc00f08947 */ /* 0x010fea000383ffff */
[----:B------:R-:W-:Y:S05]  /*a750*/  BRA `(.L_x_191) ;  /* 0xffffffac00b07947 */ /* 0x000fea000383ffff */
.L_x_100:
[----:B-1----:R1:W2:Y:S02]  /*a760*/  SYNCS.PHASECHK.TRANS64.TRYWAIT P0, [R3+URZ+0x80], R0 ;  /* 0x00008000030075a7 */ /* 0x0022a400080011ff */
[----:B--2---:R-:W-:Y:S05]  /*a770*/  @!P0 NANOSLEEP.SYNCS 0x989680 ;  /* 0x009896800000895d */ /* 0x004fea0003900000 */
[----:B------:R-:W2:Y:S02]  /*a780*/  @!P0 SYNCS.PHASECHK.TRANS64 P0, [R3+URZ+0x80], R0 ;  /* 0x00008000030085a7 */ /* 0x000ea400080010ff */
[----:B--2---:R-:W-:Y:S05]  /*a790*/  @!P0 BRA `(.L_x_100) ;  /* 0xfffffffc00f08947 */ /* 0x004fea000383ffff */
[----:B------:R-:W-:Y:S05]  /*a7a0*/  BRA `(.L_x_192) ;  /* 0xffffffb000847947 */ /* 0x000fea000383ffff */
.L_x_111:
[----:B-1----:R-:W-:Y:S04]  /*a7b0*/  MOV R0, UR43 ;  /* 0x0000002b00007c02 */ /* 0x002fe80008000f00 */
[----:B------:R1:W2:Y:S03]  /*a7c0*/  SYNCS.PHASECHK.TRANS64.TRYWAIT P1, [R0+URZ+0x30], R5 ;  /* 0x00003005000075a7 */ /* 0x0002a600080211ff */
[----:B--2---:R-:W-:Y:S05]  /*a7d0*/  @!P1 NANOSLEEP.SYNCS 0x989680 ;  /* 0x009896800000995d */ /* 0x004fea0003900000 */
[----:B------:R-:W2:Y:S02]  /*a7e0*/  @!P1 SYNCS.PHASECHK.TRANS64 P1, [R0+URZ+0x30], R5 ;  /* 0x00003005000095a7 */ /* 0x000ea400080210ff */
[----:B--2---:R-:W-:Y:S05]  /*a7f0*/  @!P1 BRA `(.L_x_111) ;  /* 0xfffffffc00ec9947 */ /* 0x004fea000383ffff */
[----:B------:R-:W-:Y:S05]  /*a800*/  BRA `(.L_x_110) ;  /* 0xffffffbc00e87947 */ /* 0x000fea000383ffff */
.L_x_113:
[----:B-1----:R1:W4:Y:S02]  /*a810*/  SYNCS.PHASECHK.TRANS64.TRYWAIT P0, [R98+URZ+0xa0], R3 ;  /* 0x0000a003620075a7 */ /* 0x00232400080011ff */
[----:B----4-:R-:W-:Y:S05]  /*a820*/  @!P0 NANOSLEEP.SYNCS 0x989680 ;  /* 0x009896800000895d */ /* 0x010fea0003900000 */
[----:B------:R-:W4:Y:S02]  /*a830*/  @!P0 SYNCS.PHASECHK.TRANS64 P0, [R98+URZ+0xa0], R3 ;  /* 0x0000a003620085a7 */ /* 0x000f2400080010ff */
[----:B----4-:R-:W-:Y:S05]  /*a840*/  @!P0 BRA `(.L_x_113) ;  /* 0xfffffffc00f08947 */ /* 0x010fea000383ffff */
[----:B------:R-:W-:Y:S05]  /*a850*/  BRA `(.L_x_112) ;  /* 0xffffffc000107947 */ /* 0x000fea000383ffff */
.L_x_122:
[----:B---3--:R3:W4:Y:S02]  /*a860*/  SYNCS.PHASECHK.TRANS64.TRYWAIT P0, [R3+URZ+0x30], R0 ;  /* 0x00003000030075a7 */ /* 0x00872400080011ff */
[----:B----4-:R-:W-:Y:S05]  /*a870*/  @!P0 NANOSLEEP.SYNCS 0x989680 ;  /* 0x009896800000895d */ /* 0x010fea0003900000 */
[----:B------:R-:W4:Y:S02]  /*a880*/  @!P0 SYNCS.PHASECHK.TRANS64 P0, [R3+URZ+0x30], R0 ;  /* 0x00003000030085a7 */ /* 0x000f2400080010ff */
[----:B----4-:R-:W-:Y:S05]  /*a890*/  @!P0 BRA `(.L_x_122) ;  /* 0xfffffffc00f08947 */ /* 0x010fea000383ffff */
[----:B------:R-:W-:Y:S05]  /*a8a0*/  BRA `(.L_x_121) ;  /* 0xffffffcc00007947 */ /* 0x000fea000383ffff */
.L_x_130:
[----:B-1----:R1:W3:Y:S02]  /*a8b0*/  SYNCS.PHASECHK.TRANS64.TRYWAIT P0, [R62+URZ+0x30], R5 ;  /* 0x000030053e0075a7 */ /* 0x0022e400080011ff */
[----:B---3--:R-:W-:Y:S05]  /*a8c0*/  @!P0 NANOSLEEP.SYNCS 0x989680 ;  /* 0x009896800000895d */ /* 0x008fea0003900000 */
[----:B------:R-:W3:Y:S02]  /*a8d0*/  @!P0 SYNCS.PHASECHK.TRANS64 P0, [R62+URZ+0x30], R5 ;  /* 0x000030053e0085a7 */ /* 0x000ee400080010ff */
[----:B---3--:R-:W-:Y:S05]  /*a8e0*/  @!P0 BRA `(.L_x_130) ;  /* 0xfffffffc00f08947 */ /* 0x008fea000383ffff */
[----:B------:R-:W-:Y:S05]  /*a8f0*/  BRA `(.L_x_129) ;  /* 0xffffffd800187947 */ /* 0x000fea000383ffff */
.L_x_138:
[----:B-1----:R1:W4:Y:S02]  /*a900*/  SYNCS.PHASECHK.TRANS64.TRYWAIT P0, [R61+URZ+0x30], R4 ;  /* 0x000030043d0075a7 */ /* 0x00232400080011ff */
[----:B----4-:R-:W-:Y:S05]  /*a910*/  @!P0 NANOSLEEP.SYNCS 0x989680 ;  /* 0x009896800000895d */ /* 0x010fea0003900000 */
[----:B------:R-:W4:Y:S02]  /*a920*/  @!P0 SYNCS.PHASECHK.TRANS64 P0, [R61+URZ+0x30], R4 ;  /* 0x000030043d0085a7 */ /* 0x000f2400080010ff */
[----:B----4-:R-:W-:Y:S05]  /*a930*/  @!P0 BRA `(.L_x_138) ;  /* 0xfffffffc00f08947 */ /* 0x010fea000383ffff */
[----:B------:R-:W-:Y:S05]  /*a940*/  BRA `(.L_x_137) ;  /* 0xffffffe4002c7947 */ /* 0x000fea000383ffff */
        .weak           $__internal_0_$__cuda_sm10x_tcgen05_guardrail_trap_col_being_dealloced_not_returned_by_alloc
        .type           $__internal_0_$__cuda_sm10x_tcgen05_guardrail_trap_col_being_dealloced_not_returned_by_alloc,@function
        .size           $__internal_0_$__cuda_sm10x_tcgen05_guardrail_trap_col_being_dealloced_not_returned_by_alloc,($__internal_1_$__cuda_sm10x_tcgen05_guardrail_trap_phase_invalid_during_alloc - $__internal_0_$__cuda_sm10x_tcgen05_guardrail_trap_col_being_dealloced_not_returned_by_alloc)
$__internal_0_$__cuda_sm10x_tcgen05_guardrail_trap_col_being_dealloced_not_returned_by_alloc:
[----:B------:R-:W-:Y:S05]  /*a950*/  BPT.TRAP 0x1 ;  /* 0x000000040000795c */ /* 0x000fea0000300000 */
[----:B------:R-:W-:-:S04]  /*a960*/  HFMA2 R3, -RZ, RZ, 0, 0 ;  /* 0x00000000ff037431 */ /* 0x000fc800000001ff */
[----:B------:R-:W-:Y:S05]  /*a970*/  RET.REL.NODEC R2 `(_ZN7cutlass13device_kernelINS_4gemm6kernel13GemmUniversalIN4cute5tupleIJiiiiEEENS1_10collective13CollectiveMmaINS1_35MainloopSm100TmaUmmaWarpSpecializedILi3ELi2ELi4ENS5_IJNS4_1CILi2EEESB_NSA_ILi1EEEEEEEENS5_IJNSA_ILi128EEENSA_ILi256EEENSA_ILi32EEEEEENS_6half_tENS5_IJlSC_lEEESJ_SK_NS4_8TiledMMAINS4_8MMA_AtomIJNS4_26SM100_MMA_F16BF16_2x1SM_SSISJ_SJ_fLi128ELi256ELNS4_4UMMA5MajorE0ELSP_0ELNSO_7ScaleInE0ELSQ_0EEEEEENS4_6LayoutINS5_IJSC_SC_SC_EEENS5_IJNSA_ILi0EEESV_SV_EEEEENS5_IJNS4_10UnderscoreESY_SY_EEEEENS4_28SM100_TMA_2SM_LOAD_MULTICASTENS4_14ComposedLayoutINS4_7SwizzleILi2ELi4ELi3EEENS4_18smem_ptr_flag_bitsILi16EEENST_INS5_IJNSA_ILi8EEESH_EEENS5_IJSH_SC_EEEEEEEvNS4_8identityENS4_18SM100_TMA_2SM_LOADES1B_vS1C_EENS_8epilogue10collective18CollectiveEpilogueINS1F_23Sm100TmaWarpSpecializedILi4ELi2ELi32ELb1ELb0EEEJNS5_IJNSA_ILi64EEESG_SH_EEENS5_IJNST_IS1K_SC_EENST_INS5_IJSH_SB_EEENS5_IJSC_SF_EEEEEEEESJ_SK_SJ_SK_NS1F_6fusion15FusionCallbacksIS1J_NS1R_17LinearCombinationISJ_fSJ_fLNS_15FloatRoundStyleE2EEES1L_S1Q_JEEENS4_5SM1004TMEM4LOAD26SM100_TMEM_LOAD_32dp32b32xENS4_13SM90_TMA_LOADES1B_NS4_39AutoVectorizingCopyWithAssumedAlignmentILi128EEENS4_14SM90_TMA_STOREES1B_S23_S23_EEEvvEEEEvNT_6ParamsE) ;  /* 0xffffff5402a07950 */ /* 0x000fea0003c3ffff */
        .weak           $__internal_1_$__cuda_sm10x_tcgen05_guardrail_trap_phase_invalid_during_alloc
        .type           $__internal_1_$__cuda_sm10x_tcgen05_guardrail_trap_phase_invalid_during_alloc,@function
        .size           $__internal_1_$__cuda_sm10x_tcgen05_guardrail_trap_phase_invalid_during_alloc,($__internal_2_$__cuda_sm10x_tcgen05_guardrail_trap_unallocated_columns_being_dealloced - $__internal_1_$__cuda_sm10x_tcgen05_guardrail_trap_phase_invalid_during_alloc)
$__internal_1_$__cuda_sm10x_tcgen05_guardrail_trap_phase_invalid_during_alloc:
[----:B------:R-:W-:Y:S05]  /*a980*/  BPT.TRAP 0x1 ;  /* 0x000000040000795c */ /* 0x000fea0000300000 */
[----:B------:R-:W-:-:S04]  /*a990*/  MOV R5, 0x0 ;  /* 0x0000000000057802 */ /* 0x000fc80000000f00 */
[----:B------:R-:W-:Y:S05]  /*a9a0*/  RET.REL.NODEC R4 `(_ZN7cutlass13device_kernelINS_4gemm6kernel13GemmUniversalIN4cute5tupleIJiiiiEEENS1_10collective13CollectiveMmaINS1_35MainloopSm100TmaUmmaWarpSpecializedILi3ELi2ELi4ENS5_IJNS4_1CILi2EEESB_NSA_ILi1EEEEEEEENS5_IJNSA_ILi128EEENSA_ILi256EEENSA_ILi32EEEEEENS_6half_tENS5_IJlSC_lEEESJ_SK_NS4_8TiledMMAINS4_8MMA_AtomIJNS4_26SM100_MMA_F16BF16_2x1SM_SSISJ_SJ_fLi128ELi256ELNS4_4UMMA5MajorE0ELSP_0ELNSO_7ScaleInE0ELSQ_0EEEEEENS4_6LayoutINS5_IJSC_SC_SC_EEENS5_IJNSA_ILi0EEESV_SV_EEEEENS5_IJNS4_10UnderscoreESY_SY_EEEEENS4_28SM100_TMA_2SM_LOAD_MULTICASTENS4_14ComposedLayoutINS4_7SwizzleILi2ELi4ELi3EEENS4_18smem_ptr_flag_bitsILi16EEENST_INS5_IJNSA_ILi8EEESH_EEENS5_IJSH_SC_EEEEEEEvNS4_8identityENS4_18SM100_TMA_2SM_LOADES1B_vS1C_EENS_8epilogue10collective18CollectiveEpilogueINS1F_23Sm100TmaWarpSpecializedILi4ELi2ELi32ELb1ELb0EEEJNS5_IJNSA_ILi64EEESG_SH_EEENS5_IJNST_IS1K_SC_EENST_INS5_IJSH_SB_EEENS5_IJSC_SF_EEEEEEEESJ_SK_SJ_SK_NS1F_6fusion15FusionCallbacksIS1J_NS1R_17LinearCombinationISJ_fSJ_fLNS_15FloatRoundStyleE2EEES1L_S1Q_JEEENS4_5SM1004TMEM4LOAD26SM100_TMEM_LOAD_32dp32b32xENS4_13SM90_TMA_LOADES1B_NS4_39AutoVectorizingCopyWithAssumedAlignmentILi128EEENS4_14SM90_TMA_STOREES1B_S23_S23_EEEvvEEEEvNT_6ParamsE) ;  /* 0xffffff5404947950 */ /* 0x000fea0003c3ffff */
        .weak           $__internal_2_$__cuda_sm10x_tcgen05_guardrail_trap_unallocated_columns_being_dealloced
        .type           $__internal_2_$__cuda_sm10x_tcgen05_guardrail_trap_unallocated_columns_being_dealloced,@function
        .size           $__internal_2_$__cuda_sm10x_tcgen05_guardrail_trap_unallocated_columns_being_dealloced,(.L_x_194 - $__internal_2_$__cuda_sm10x_tcgen05_guardrail_trap_unallocated_columns_being_dealloced)
$__internal_2_$__cuda_sm10x_tcgen05_guardrail_trap_unallocated_columns_being_dealloced:
[----:B------:R-:W-:Y:S05]  /*a9b0*/  BPT.TRAP 0x1 ;  /* 0x000000040000795c */ /* 0x000fea0000300000 */
[----:B------:R-:W-:-:S04]  /*a9c0*/  HFMA2 R3, -RZ, RZ, 0, 0 ;  /* 0x00000000ff037431 */ /* 0x000fc800000001ff */
[----:B------:R-:W-:Y:S05]  /*a9d0*/  RET.REL.NODEC R2 `(_ZN7cutlass13device_kernelINS_4gemm6kernel13GemmUniversalIN4cute5tupleIJiiiiEEENS1_10collective13CollectiveMmaINS1_35MainloopSm100TmaUmmaWarpSpecializedILi3ELi2ELi4ENS5_IJNS4_1CILi2EEESB_NSA_ILi1EEEEEEEENS5_IJNSA_ILi128EEENSA_ILi256EEENSA_ILi32EEEEEENS_6half_tENS5_IJlSC_lEEESJ_SK_NS4_8TiledMMAINS4_8MMA_AtomIJNS4_26SM100_MMA_F16BF16_2x1SM_SSISJ_SJ_fLi128ELi256ELNS4_4UMMA5MajorE0ELSP_0ELNSO_7ScaleInE0ELSQ_0EEEEEENS4_6LayoutINS5_IJSC_SC_SC_EEENS5_IJNSA_ILi0EEESV_SV_EEEEENS5_IJNS4_10UnderscoreESY_SY_EEEEENS4_28SM100_TMA_2SM_LOAD_MULTICASTENS4_14ComposedLayoutINS4_7SwizzleILi2ELi4ELi3EEENS4_18smem_ptr_flag_bitsILi16EEENST_INS5_IJNSA_ILi8EEESH_EEENS5_IJSH_SC_EEEEEEEvNS4_8identityENS4_18SM100_TMA_2SM_LOADES1B_vS1C_EENS_8epilogue10collective18CollectiveEpilogueINS1F_23Sm100TmaWarpSpecializedILi4ELi2ELi32ELb1ELb0EEEJNS5_IJNSA_ILi64EEESG_SH_EEENS5_IJNST_IS1K_SC_EENST_INS5_IJSH_SB_EEENS5_IJSC_SF_EEEEEEEESJ_SK_SJ_SK_NS1F_6fusion15FusionCallbacksIS1J_NS1R_17LinearCombinationISJ_fSJ_fLNS_15FloatRoundStyleE2EEES1L_S1Q_JEEENS4_5SM1004TMEM4LOAD26SM100_TMEM_LOAD_32dp32b32xENS4_13SM90_TMA_LOADES1B_NS4_39AutoVectorizingCopyWithAssumedAlignmentILi128EEENS4_14SM90_TMA_STOREES1B_S23_S23_EEEvvEEEEvNT_6ParamsE) ;  /* 0xffffff5402887950 */ /* 0x000fea0003c3ffff */
.L_x_193:
[----:B------:R-:W-:-:S00]  /*a9e0*/  BRA `(.L_x_193) ;  /* 0xfffffffc00fc7947 */ /* 0x000fc0000383ffff */
[----:B------:R-:W-:-:S00]  /*a9f0*/  NOP ;  /* 0x0000000000007918 */ /* 0x000fc00000000000 */
        /* <DEDUP_REMOVED lines=8> */
.L_x_194:


//--------------------- .nv.global.init           --------------------------
	.section	.nv.global.init,"aw",@progbits
.nv.global.init:
	.type		$str$27,@object
	.size		$str$27,($str$28 - $str$27)
$str$27:
        /*0000*/ 	.byte	0x28, 0x61, 0x64, 0x64, 0x72, 0x65, 0x73, 0x73, 0x20, 0x26, 0x20, 0x6d, 0x61, 0x73, 0x6b, 0x29
        /*0010*/ 	.byte	0x20, 0x3d, 0x3d, 0x20, 0x30, 0x00
	.type		$str$28,@object
	.size		$str$28,($str$26 - $str$28)
$str$28:
        /*0016*/ 	.byte	0x2f, 0x74, 0x6d, 0x70, 0x2f, 0x63, 0x75, 0x74, 0x6c, 0x61, 0x73, 0x73, 0x5f, 0x73, 0x77, 0x65
        /*0026*/ 	.byte	0x65, 0x70, 0x5f, 0x73, 0x72, 0x63, 0x2f, 0x69, 0x6e, 0x63, 0x6c, 0x75, 0x64, 0x65, 0x2f, 0x63
        /*0036*/ 	.byte	0x75, 0x74, 0x65, 0x2f, 0x70, 0x6f, 0x69, 0x6e, 0x74, 0x65, 0x72, 0x5f, 0x66, 0x6c, 0x61, 0x67
        /*0046*/ 	.byte	0x67, 0x65, 0x64, 0x2e, 0x68, 0x70, 0x70, 0x00
	.type		$str$26,@object
	.size		$str$26,($str$25 - $str$26)
$str$26:
        /*004e*/ 	.byte	0x2f, 0x74, 0x6d, 0x70, 0x2f, 0x63, 0x75, 0x74, 0x6c, 0x61, 0x73, 0x73, 0x5f, 0x73, 0x77, 0x65
        /*005e*/ 	.byte	0x65, 0x70, 0x5f, 0x73, 0x72, 0x63, 0x2f, 0x69, 0x6e, 0x63, 0x6c, 0x75, 0x64, 0x65, 0x2f, 0x63
        /*006e*/ 	.byte	0x75, 0x74, 0x65, 0x2f, 0x61, 0x74, 0x6f, 0x6d, 0x2f, 0x63, 0x6f, 0x70, 0x79, 0x5f, 0x74, 0x72
        /*007e*/ 	.byte	0x61, 0x69, 0x74, 0x73, 0x5f, 0x73, 0x6d, 0x31, 0x30, 0x30, 0x2e, 0x68, 0x70, 0x70, 0x00
	.type		$str$25,@object
	.size		$str$25,(__unnamed_1 - $str$25)
$str$25:
        /*008d*/ 	.byte	0x28, 0x28, 0x75, 0x69, 0x6e, 0x74, 0x33, 0x32, 0x5f, 0x74, 0x28, 0x74, 0x68, 0x72, 0x65, 0x61
        /*009d*/ 	.byte	0x64, 0x49, 0x64, 0x78, 0x2e, 0x78, 0x29, 0x20, 0x2f, 0x20, 0x33, 0x32, 0x29, 0x20, 0x25, 0x20
        /*00ad*/ 	.byte	0x34, 0x29, 0x20, 0x3d, 0x3d, 0x20, 0x28, 0x28, 0x28, 0x74, 0x6d, 0x65, 0x6d, 0x5f, 0x61, 0x64
        /*00bd*/ 	.byte	0x64, 0x72, 0x20, 0x3e, 0x3e, 0x20, 0x31, 0x36, 0x29, 0x20, 0x2f, 0x20, 0x33, 0x32, 0x29, 0x20
        /*00cd*/ 	.byte	0x25, 0x20, 0x34, 0x29, 0x00
	.type		__unnamed_1,@object
	.size		__unnamed_1,(__unnamed_2 - __unnamed_1)
__unnamed_1:
        /*00d2*/ 	.byte	0x61, 0x75, 0x74, 0x6f, 0x20, 0x63, 0x75, 0x74, 0x65, 0x3a, 0x3a, 0x61, 0x73, 0x5f, 0x70, 0x6f
        /* <DEDUP_REMOVED lines=24> */
        /*0262*/ 	.byte	0x39, 0x36, 0x3e, 0x3e, 0x3e, 0x3e, 0x5d, 0x00
	.type		__unnamed_2,@object
	.size		__unnamed_2,(.L_2 - __unnamed_2)
__unnamed_2:
        /* <DEDUP_REMOVED lines=42> */
        /*050a*/ 	.byte	0x3e, 0x3e, 0x5d, 0x00
.L_2:


//--------------------- .nv.shared._ZN7cutlass13device_kernelINS_4gemm6kernel13GemmUniversalIN4cute5tupleIJiiiiEEENS1_10collective13CollectiveMmaINS1_35MainloopSm100TmaUmmaWarpSpecializedILi3ELi2ELi4ENS5_IJNS4_1CILi2EEESB_NSA_ILi1EEEEEEEENS5_IJNSA_ILi128EEENSA_ILi256EEENSA_ILi32EEEEEENS_6half_tENS5_IJlSC_lEEESJ_SK_NS4_8TiledMMAINS4_8MMA_AtomIJNS4_26SM100_MMA_F16BF16_2x1SM_SSISJ_SJ_fLi128ELi256ELNS4_4UMMA5MajorE0ELSP_0ELNSO_7ScaleInE0ELSQ_0EEEEEENS4_6LayoutINS5_IJSC_SC_SC_EEENS5_IJNSA_ILi0EEESV_SV_EEEEENS5_IJNS4_10UnderscoreESY_SY_EEEEENS4_28SM100_TMA_2SM_LOAD_MULTICASTENS4_14ComposedLayoutINS4_7SwizzleILi2ELi4ELi3EEENS4_18smem_ptr_flag_bitsILi16EEENST_INS5_IJNSA_ILi8EEESH_EEENS5_IJSH_SC_EEEEEEEvNS4_8identityENS4_18SM100_TMA_2SM_LOADES1B_vS1C_EENS_8epilogue10collective18CollectiveEpilogueINS1F_23Sm100TmaWarpSpecializedILi4ELi2ELi32ELb1ELb0EEEJNS5_IJNSA_ILi64EEESG_SH_EEENS5_IJNST_IS1K_SC_EENST_INS5_IJSH_SB_EEENS5_IJSC_SF_EEEEEEEESJ_SK_SJ_SK_NS1F_6fusion15FusionCallbacksIS1J_NS1R_17LinearCombinationISJ_fSJ_fLNS_15FloatRoundStyleE2EEES1L_S1Q_JEEENS4_5SM1004TMEM4LOAD26SM100_TMEM_LOAD_32dp32b32xENS4_13SM90_TMA_LOADES1B_NS4_39AutoVectorizingCopyWithAssumedAlignmentILi128EEENS4_14SM90_TMA_STOREES1B_S23_S23_EEEvvEEEEvNT_6ParamsE --------------------------
	.section	.nv.shared._ZN7cutlass13device_kernelINS_4gemm6kernel13GemmUniversalIN4cute5tupleIJiiiiEEENS1_10collective13CollectiveMmaINS1_35MainloopSm100TmaUmmaWarpSpecializedILi3ELi2ELi4ENS5_IJNS4_1CILi2EEESB_NSA_ILi1EEEEEEEENS5_IJNSA_ILi128EEENSA_ILi256EEENSA_ILi32EEEEEENS_6half_tENS5_IJlSC_lEEESJ_SK_NS4_8TiledMMAINS4_8MMA_AtomIJNS4_26SM100_MMA_F16BF16_2x1SM_SSISJ_SJ_fLi128ELi256ELNS4_4UMMA5MajorE0ELSP_0ELNSO_7ScaleInE0ELSQ_0EEEEEENS4_6LayoutINS5_IJSC_SC_SC_EEENS5_IJNSA_ILi0EEESV_SV_EEEEENS5_IJNS4_10UnderscoreESY_SY_EEEEENS4_28SM100_TMA_2SM_LOAD_MULTICASTENS4_14ComposedLayoutINS4_7SwizzleILi2ELi4ELi3EEENS4_18smem_ptr_flag_bitsILi16EEENST_INS5_IJNSA_ILi8EEESH_EEENS5_IJSH_SC_EEEEEEEvNS4_8identityENS4_18SM100_TMA_2SM_LOADES1B_vS1C_EENS_8epilogue10collective18CollectiveEpilogueINS1F_23Sm100TmaWarpSpecializedILi4ELi2ELi32ELb1ELb0EEEJNS5_IJNSA_ILi64EEESG_SH_EEENS5_IJNST_IS1K_SC_EENST_INS5_IJSH_SB_EEENS5_IJSC_SF_EEEEEEEESJ_SK_SJ_SK_NS1F_6fusion15FusionCallbacksIS1J_NS1R_17LinearCombinationISJ_fSJ_fLNS_15FloatRoundStyleE2EEES1L_S1Q_JEEENS4_5SM1004TMEM4LOAD26SM100_TMEM_LOAD_32dp32b32xENS4_13SM90_TMA_LOADES1B_NS4_39AutoVectorizingCopyWithAssumedAlignmentILi128EEENS4_14SM90_TMA_STOREES1B_S23_S23_EEEvvEEEEvNT_6ParamsE,"aw",@nobits
	.sectionflags	@""
	.align	16
	.zero		1024


//--------------------- .nv.shared.reserved.0     --------------------------
	.section	.nv.shared.reserved.0,"aw",@nobits
	.weak		__nv_reservedSMEM_offset_0_alias
	.size		__nv_reservedSMEM_offset_0_alias, 0, 64
	.other		__nv_reservedSMEM_offset_0_alias,@"STO_CUDA_RESERVED_SHARED STV_DEFAULT"
__nv_reservedSMEM_offset_0_alias:
	.zero		0
.nv.shared.reserved.0:
	.zero		64
	.weak		__nv_reservedSMEM_tcgen05_partition
	.type		__nv_reservedSMEM_tcgen05_partition,@object
	.size		__nv_reservedSMEM_tcgen05_partition,(.L_0 - __nv_reservedSMEM_tcgen05_partition)
__nv_reservedSMEM_tcgen05_partition:
	.zero		32
.L_0:


//--------------------- .nv.global                --------------------------
	.section	.nv.global,"aw",@nobits
.nv.global:
	.type		_ZN39_INTERNAL_48155fb6_4_k_cu_bd79c59d_70624cute1_E,@object
	.size		_ZN39_INTERNAL_48155fb6_4_k_cu_bd79c59d_70624cute1_E,(_ZN39_INTERNAL_48155fb6_4_k_cu_bd79c59d_70624cuda3std3__45__cpo6cbeginE - _ZN39_INTERNAL_48155fb6_4_k_cu_bd79c59d_70624cute1_E)
_ZN39_INTERNAL_48155fb6_4_k_cu_bd79c59d_70624cute1_E:
	.zero		1
	.type		_ZN39_INTERNAL_48155fb6_4_k_cu_bd79c59d_70624cuda3std3__45__cpo6cbeginE,@object
	.size		_ZN39_INTERNAL_48155fb6_4_k_cu_bd79c59d_70624cuda3std3__45__cpo6cbeginE,(_ZN39_INTERNAL_48155fb6_4_k_cu_bd79c59d_70624cuda3std3__48in_placeE - _ZN39_INTERNAL_48155fb6_4_k_cu_bd79c59d_70624cuda3std3__45__cpo6cbeginE)
_ZN39_INTERNAL_48155fb6_4_k_cu_bd79c59d_70624cuda3std3__45__cpo6cbeginE:
	.zero		1
	.type		_ZN39_INTERNAL_48155fb6_4_k_cu_bd79c59d_70624cuda3std3__48in_placeE,@object
	.size		_ZN39_INTERNAL_48155fb6_4_k_cu_bd79c59d_70624cuda3std3__48in_placeE,(_ZN39_INTERNAL_48155fb6_4_k_cu_bd79c59d_70624cuda3std6ranges3__45__cpo9iter_moveE - _ZN39_INTERNAL_48155fb6_4_k_cu_bd79c59d_70624cuda3std3__48in_placeE)
_ZN39_INTERNAL_48155fb6_4_k_cu_bd79c59d_70624cuda3std3__48in_placeE:
	.zero		1
	.type		_ZN39_INTERNAL_48155fb6_4_k_cu_bd79c59d_70624cuda3std6ranges3__45__cpo9iter_moveE,@object
	.size		_ZN39_INTERNAL_48155fb6_4_k_cu_bd79c59d_70624cuda3std6ranges3__45__cpo9iter_moveE,(_ZN39_INTERNAL_48155fb6_4_k_cu_bd79c59d_70624cuda3std3__45__cpo5beginE - _ZN39_INTERNAL_48155fb6_4_k_cu_bd79c59d_70624cuda3std6ranges3__45__cpo9iter_moveE)
_ZN39_INTERNAL_48155fb6_4_k_cu_bd79c59d_70624cuda3std6ranges3__45__cpo9iter_moveE:
	.zero		1
	.type		_ZN39_INTERNAL_48155fb6_4_k_cu_bd79c59d_70624cuda3std3__45__cpo5beginE,@object
	.size		_ZN39_INTERNAL_48155fb6_4_k_cu_bd79c59d_70624cuda3std3__45__cpo5beginE,(_ZN39_INTERNAL_48155fb6_4_k_cu_bd79c59d_70624cuda3std3__441_GLOBAL__N__48155fb6_4_k_cu_bd79c59d_70626ignoreE - _ZN39_INTERNAL_48155fb6_4_k_cu_bd79c59d_70624cuda3std3__45__cpo5beginE)
_ZN39_INTERNAL_48155fb6_4_k_cu_bd79c59d_70624cuda3std3__45__cpo5beginE:
	.zero		1
	.type		_ZN39_INTERNAL_48155fb6_4_k_cu_bd79c59d_70624cuda3std3__441_GLOBAL__N__48155fb6_4_k_cu_bd79c59d_70626ignoreE,@object
	.size		_ZN39_INTERNAL_48155fb6_4_k_cu_bd79c59d_70624cuda3std3__441_GLOBAL__N__48155fb6_4_k_cu_bd79c59d_70626ignoreE,(_ZN39_INTERNAL_48155fb6_4_k_cu_bd79c59d_70624cute7productE - _ZN39_INTERNAL_48155fb6_4_k_cu_bd79c59d_70624cuda3std3__441_GLOBAL__N__48155fb6_4_k_cu_bd79c59d_70626ignoreE)
_ZN39_INTERNAL_48155fb6_4_k_cu_bd79c59d_70624cuda3std3__441_GLOBAL__N__48155fb6_4_k_cu_bd79c59d_70626ignoreE:
	.zero		1
	.type		_ZN39_INTERNAL_48155fb6_4_k_cu_bd79c59d_70624cute7productE,@object
	.size		_ZN39_INTERNAL_48155fb6_4_k_cu_bd79c59d_70624cute7productE,(_ZN39_INTERNAL_48155fb6_4_k_cu_bd79c59d_70624cuda3std3__45__cpo3endE - _ZN39_INTERNAL_48155fb6_4_k_cu_bd79c59d_70624cute7productE)
_ZN39_INTERNAL_48155fb6_4_k_cu_bd79c59d_70624cute7productE:
	.zero		1
	.type		_ZN39_INTERNAL_48155fb6_4_k_cu_bd79c59d_70624cuda3std3__45__cpo3endE,@object
	.size		_ZN39_INTERNAL_48155fb6_4_k_cu_bd79c59d_70624cuda3std3__45__cpo3endE,(_ZN39_INTERNAL_48155fb6_4_k_cu_bd79c59d_70624cuda3std3__419piecewise_constructE - _ZN39_INTERNAL_48155fb6_4_k_cu_bd79c59d_70624cuda3std3__45__cpo3endE)
_ZN39_INTERNAL_48155fb6_4_k_cu_bd79c59d_70624cuda3std3__45__cpo3endE:
	.zero		1
	.type		_ZN39_INTERNAL_48155fb6_4_k_cu_bd79c59d_70624cuda3std3__419piecewise_constructE,@object
	.size		_ZN39_INTERNAL_48155fb6_4_k_cu_bd79c59d_70624cuda3std3__419piecewise_constructE,(_ZN39_INTERNAL_48155fb6_4_k_cu_bd79c59d_70624cuda3std3__45__cpo4cendE - _ZN39_INTERNAL_48155fb6_4_k_cu_bd79c59d_70624cuda3std3__419piecewise_constructE)
_ZN39_INTERNAL_48155fb6_4_k_cu_bd79c59d_70624cuda3std3__419piecewise_constructE:
	.zero		1
	.type		_ZN39_INTERNAL_48155fb6_4_k_cu_bd79c59d_70624cuda3std3__45__cpo4cendE,@object
	.size		_ZN39_INTERNAL_48155fb6_4_k_cu_bd79c59d_70624cuda3std3__45__cpo4cendE,(_ZN39_INTERNAL_48155fb6_4_k_cu_bd79c59d_70624cuda3std6ranges3__45__cpo4swapE - _ZN39_INTERNAL_48155fb6_4_k_cu_bd79c59d_70624cuda3std3__45__cpo4cendE)
_ZN39_INTERNAL_48155fb6_4_k_cu_bd79c59d_70624cuda3std3__45__cpo4cendE:
	.zero		1
	.type		_ZN39_INTERNAL_48155fb6_4_k_cu_bd79c59d_70624cuda3std6ranges3__45__cpo4swapE,@object
	.size		_ZN39_INTERNAL_48155fb6_4_k_cu_bd79c59d_70624cuda3std6ranges3__45__cpo4swapE,(.L_10 - _ZN39_INTERNAL_48155fb6_4_k_cu_bd79c59d_70624cuda3std6ranges3__45__cpo4swapE)
_ZN39_INTERNAL_48155fb6_4_k_cu_bd79c59d_70624cuda3std6ranges3__45__cpo4swapE:
	.zero		1
.L_10:


//--------------------- .nv.constant0._ZN7cutlass13device_kernelINS_4gemm6kernel13GemmUniversalIN4cute5tupleIJiiiiEEENS1_10collective13CollectiveMmaINS1_35MainloopSm100TmaUmmaWarpSpecializedILi3ELi2ELi4ENS5_IJNS4_1CILi2EEESB_NSA_ILi1EEEEEEEENS5_IJNSA_ILi128EEENSA_ILi256EEENSA_ILi32EEEEEENS_6half_tENS5_IJlSC_lEEESJ_SK_NS4_8TiledMMAINS4_8MMA_AtomIJNS4_26SM100_MMA_F16BF16_2x1SM_SSISJ_SJ_fLi128ELi256ELNS4_4UMMA5MajorE0ELSP_0ELNSO_7ScaleInE0ELSQ_0EEEEEENS4_6LayoutINS5_IJSC_SC_SC_EEENS5_IJNSA_ILi0EEESV_SV_EEEEENS5_IJNS4_10UnderscoreESY_SY_EEEEENS4_28SM100_TMA_2SM_LOAD_MULTICASTENS4_14ComposedLayoutINS4_7SwizzleILi2ELi4ELi3EEENS4_18smem_ptr_flag_bitsILi16EEENST_INS5_IJNSA_ILi8EEESH_EEENS5_IJSH_SC_EEEEEEEvNS4_8identityENS4_18SM100_TMA_2SM_LOADES1B_vS1C_EENS_8epilogue10collective18CollectiveEpilogueINS1F_23Sm100TmaWarpSpecializedILi4ELi2ELi32ELb1ELb0EEEJNS5_IJNSA_ILi64EEESG_SH_EEENS5_IJNST_IS1K_SC_EENST_INS5_IJSH_SB_EEENS5_IJSC_SF_EEEEEEEESJ_SK_SJ_SK_NS1F_6fusion15FusionCallbacksIS1J_NS1R_17LinearCombinationISJ_fSJ_fLNS_15FloatRoundStyleE2EEES1L_S1Q_JEEENS4_5SM1004TMEM4LOAD26SM100_TMEM_LOAD_32dp32b32xENS4_13SM90_TMA_LOADES1B_NS4_39AutoVectorizingCopyWithAssumedAlignmentILi128EEENS4_14SM90_TMA_STOREES1B_S23_S23_EEEvvEEEEvNT_6ParamsE --------------------------
	.section	.nv.constant0._ZN7cutlass13device_kernelINS_4gemm6kernel13GemmUniversalIN4cute5tupleIJiiiiEEENS1_10collective13CollectiveMmaINS1_35MainloopSm100TmaUmmaWarpSpecializedILi3ELi2ELi4ENS5_IJNS4_1CILi2EEESB_NSA_ILi1EEEEEEEENS5_IJNSA_ILi128EEENSA_ILi256EEENSA_ILi32EEEEEENS_6half_tENS5_IJlSC_lEEESJ_SK_NS4_8TiledMMAINS4_8MMA_AtomIJNS4_26SM100_MMA_F16BF16_2x1SM_SSISJ_SJ_fLi128ELi256ELNS4_4UMMA5MajorE0ELSP_0ELNSO_7ScaleInE0ELSQ_0EEEEEENS4_6LayoutINS5_IJSC_SC_SC_EEENS5_IJNSA_ILi0EEESV_SV_EEEEENS5_IJNS4_10UnderscoreESY_SY_EEEEENS4_28SM100_TMA_2SM_LOAD_MULTICASTENS4_14ComposedLayoutINS4_7SwizzleILi2ELi4ELi3EEENS4_18smem_ptr_flag_bitsILi16EEENST_INS5_IJNSA_ILi8EEESH_EEENS5_IJSH_SC_EEEEEEEvNS4_8identityENS4_18SM100_TMA_2SM_LOADES1B_vS1C_EENS_8epilogue10collective18CollectiveEpilogueINS1F_23Sm100TmaWarpSpecializedILi4ELi2ELi32ELb1ELb0EEEJNS5_IJNSA_ILi64EEESG_SH_EEENS5_IJNST_IS1K_SC_EENST_INS5_IJSH_SB_EEENS5_IJSC_SF_EEEEEEEESJ_SK_SJ_SK_NS1F_6fusion15FusionCallbacksIS1J_NS1R_17LinearCombinationISJ_fSJ_fLNS_15FloatRoundStyleE2EEES1L_S1Q_JEEENS4_5SM1004TMEM4LOAD26SM100_TMEM_LOAD_32dp32b32xENS4_13SM90_TMA_LOADES1B_NS4_39AutoVectorizingCopyWithAssumedAlignmentILi128EEENS4_14SM90_TMA_STOREES1B_S23_S23_EEEvvEEEEvNT_6ParamsE,"a",@progbits
	.sectionflags	@""
	.align	4
.nv.constant0._ZN7cutlass13device_kernelINS_4gemm6kernel13GemmUniversalIN4cute5tupleIJiiiiEEENS1_10collective13CollectiveMmaINS1_35MainloopSm100TmaUmmaWarpSpecializedILi3ELi2ELi4ENS5_IJNS4_1CILi2EEESB_NSA_ILi1EEEEEEEENS5_IJNSA_ILi128EEENSA_ILi256EEENSA_ILi32EEEEEENS_6half_tENS5_IJlSC_lEEESJ_SK_NS4_8TiledMMAINS4_8MMA_AtomIJNS4_26SM100_MMA_F16BF16_2x1SM_SSISJ_SJ_fLi128ELi256ELNS4_4UMMA5MajorE0ELSP_0ELNSO_7ScaleInE0ELSQ_0EEEEEENS4_6LayoutINS5_IJSC_SC_SC_EEENS5_IJNSA_ILi0EEESV_SV_EEEEENS5_IJNS4_10UnderscoreESY_SY_EEEEENS4_28SM100_TMA_2SM_LOAD_MULTICASTENS4_14ComposedLayoutINS4_7SwizzleILi2ELi4ELi3EEENS4_18smem_ptr_flag_bitsILi16EEENST_INS5_IJNSA_ILi8EEESH_EEENS5_IJSH_SC_EEEEEEEvNS4_8identityENS4_18SM100_TMA_2SM_LOADES1B_vS1C_EENS_8epilogue10collective18CollectiveEpilogueINS1F_23Sm100TmaWarpSpecializedILi4ELi2ELi32ELb1ELb0EEEJNS5_IJNSA_ILi64EEESG_SH_EEENS5_IJNST_IS1K_SC_EENST_INS5_IJSH_SB_EEENS5_IJSC_SF_EEEEEEEESJ_SK_SJ_SK_NS1F_6fusion15FusionCallbacksIS1J_NS1R_17LinearCombinationISJ_fSJ_fLNS_15FloatRoundStyleE2EEES1L_S1Q_JEEENS4_5SM1004TMEM4LOAD26SM100_TMEM_LOAD_32dp32b32xENS4_13SM90_TMA_LOADES1B_NS4_39AutoVectorizingCopyWithAssumedAlignmentILi128EEENS4_14SM90_TMA_STOREES1B_S23_S23_EEEvvEEEEvNT_6ParamsE:
	.zero		2944


//--------------------- SYMBOLS --------------------------

	.type		.nv.reservedSmem.offset0,@object
	.size		.nv.reservedSmem.offset0,0x4
	.type		.nv.reservedSmem.cap,@object
	.size		.nv.reservedSmem.cap,0x4
	.type		__assertfail,@function
